//
// Generated by NVIDIA NVVM Compiler
//
// Compiler Build ID: CL-36424714
// Cuda compilation tools, release 13.0, V13.0.88
// Based on NVVM 20.0.0
//

.version 9.0
.target sm_100
.address_size 64

	// .globl	_Z10computeMSTP8CudaEdgePiS1_S1_S1_ii

.visible .entry _Z10computeMSTP8CudaEdgePiS1_S1_S1_ii(
	.param .u64 .ptr .align 1 _Z10computeMSTP8CudaEdgePiS1_S1_S1_ii_param_0,
	.param .u64 .ptr .align 1 _Z10computeMSTP8CudaEdgePiS1_S1_S1_ii_param_1,
	.param .u64 .ptr .align 1 _Z10computeMSTP8CudaEdgePiS1_S1_S1_ii_param_2,
	.param .u64 .ptr .align 1 _Z10computeMSTP8CudaEdgePiS1_S1_S1_ii_param_3,
	.param .u64 .ptr .align 1 _Z10computeMSTP8CudaEdgePiS1_S1_S1_ii_param_4,
	.param .u32 _Z10computeMSTP8CudaEdgePiS1_S1_S1_ii_param_5,
	.param .u32 _Z10computeMSTP8CudaEdgePiS1_S1_S1_ii_param_6
)
{
	.reg .pred 	%p<162>;
	.reg .b16 	%rs<15>;
	.reg .b32 	%r<348>;
	.reg .b64 	%rd<232>;

	ld.param.u64 	%rd49, [_Z10computeMSTP8CudaEdgePiS1_S1_S1_ii_param_0];
	ld.param.u64 	%rd50, [_Z10computeMSTP8CudaEdgePiS1_S1_S1_ii_param_1];
	ld.param.u64 	%rd51, [_Z10computeMSTP8CudaEdgePiS1_S1_S1_ii_param_2];
	ld.param.u64 	%rd52, [_Z10computeMSTP8CudaEdgePiS1_S1_S1_ii_param_3];
	ld.param.u64 	%rd53, [_Z10computeMSTP8CudaEdgePiS1_S1_S1_ii_param_4];
	ld.param.u32 	%r128, [_Z10computeMSTP8CudaEdgePiS1_S1_S1_ii_param_5];
	ld.param.u32 	%r129, [_Z10computeMSTP8CudaEdgePiS1_S1_S1_ii_param_6];
	cvta.to.global.u64 	%rd1, %rd53;
	cvta.to.global.u64 	%rd2, %rd50;
	cvta.to.global.u64 	%rd3, %rd51;
	cvta.to.global.u64 	%rd4, %rd49;
	cvta.to.global.u64 	%rd5, %rd52;
	mov.u32 	%r130, %tid.x;
	mov.u32 	%r131, %ctaid.x;
	mov.u32 	%r132, %ntid.x;
	mul.lo.s32 	%r133, %r132, %r131;
	neg.s32 	%r134, %r133;
	setp.ne.s32 	%p1, %r130, %r134;
	@%p1 bra 	$L__BB0_273;
	setp.lt.s32 	%p2, %r128, 1;
	@%p2 bra 	$L__BB0_14;
	add.s32 	%r136, %r128, -1;
	and.b32  	%r1, %r128, 15;
	setp.lt.u32 	%p3, %r136, 15;
	mov.b32 	%r318, 0;
	@%p3 bra 	$L__BB0_5;
	and.b32  	%r318, %r128, 2147483632;
	mov.b32 	%r343, 0;
$L__BB0_4:
	.pragma "nounroll";
	mul.wide.u32 	%rd54, %r343, 4;
	add.s64 	%rd55, %rd3, %rd54;
	st.global.u32 	[%rd55], %r343;
	add.s32 	%r138, %r343, 1;
	st.global.u32 	[%rd55+4], %r138;
	add.s32 	%r139, %r343, 2;
	st.global.u32 	[%rd55+8], %r139;
	add.s32 	%r140, %r343, 3;
	st.global.u32 	[%rd55+12], %r140;
	add.s32 	%r141, %r343, 4;
	st.global.u32 	[%rd55+16], %r141;
	add.s32 	%r142, %r343, 5;
	st.global.u32 	[%rd55+20], %r142;
	add.s32 	%r143, %r343, 6;
	st.global.u32 	[%rd55+24], %r143;
	add.s32 	%r144, %r343, 7;
	st.global.u32 	[%rd55+28], %r144;
	add.s32 	%r145, %r343, 8;
	st.global.u32 	[%rd55+32], %r145;
	add.s32 	%r146, %r343, 9;
	st.global.u32 	[%rd55+36], %r146;
	add.s32 	%r147, %r343, 10;
	st.global.u32 	[%rd55+40], %r147;
	add.s32 	%r148, %r343, 11;
	st.global.u32 	[%rd55+44], %r148;
	add.s32 	%r149, %r343, 12;
	st.global.u32 	[%rd55+48], %r149;
	add.s32 	%r150, %r343, 13;
	st.global.u32 	[%rd55+52], %r150;
	add.s32 	%r151, %r343, 14;
	st.global.u32 	[%rd55+56], %r151;
	add.s32 	%r152, %r343, 15;
	st.global.u32 	[%rd55+60], %r152;
	add.s32 	%r343, %r343, 16;
	setp.eq.s32 	%p4, %r343, %r318;
	@%p4 bra 	$L__BB0_5;
	bra.uni 	$L__BB0_4;
$L__BB0_5:
	setp.eq.s32 	%p5, %r1, 0;
	@%p5 bra 	$L__BB0_14;
	and.b32  	%r4, %r128, 7;
	setp.lt.u32 	%p6, %r1, 8;
	@%p6 bra 	$L__BB0_8;
	mul.wide.u32 	%rd56, %r318, 4;
	add.s64 	%rd57, %rd3, %rd56;
	st.global.u32 	[%rd57], %r318;
	add.s32 	%r153, %r318, 1;
	st.global.u32 	[%rd57+4], %r153;
	add.s32 	%r154, %r318, 2;
	st.global.u32 	[%rd57+8], %r154;
	add.s32 	%r155, %r318, 3;
	st.global.u32 	[%rd57+12], %r155;
	add.s32 	%r156, %r318, 4;
	st.global.u32 	[%rd57+16], %r156;
	add.s32 	%r157, %r318, 5;
	st.global.u32 	[%rd57+20], %r157;
	add.s32 	%r158, %r318, 6;
	st.global.u32 	[%rd57+24], %r158;
	add.s32 	%r159, %r318, 7;
	st.global.u32 	[%rd57+28], %r159;
	add.s32 	%r318, %r318, 8;
$L__BB0_8:
	setp.eq.s32 	%p7, %r4, 0;
	@%p7 bra 	$L__BB0_14;
	and.b32  	%r7, %r128, 3;
	setp.lt.u32 	%p8, %r4, 4;
	@%p8 bra 	$L__BB0_11;
	mul.wide.u32 	%rd58, %r318, 4;
	add.s64 	%rd59, %rd3, %rd58;
	st.global.u32 	[%rd59], %r318;
	add.s32 	%r160, %r318, 1;
	st.global.u32 	[%rd59+4], %r160;
	add.s32 	%r161, %r318, 2;
	st.global.u32 	[%rd59+8], %r161;
	add.s32 	%r162, %r318, 3;
	st.global.u32 	[%rd59+12], %r162;
	add.s32 	%r318, %r318, 4;
$L__BB0_11:
	setp.eq.s32 	%p9, %r7, 0;
	@%p9 bra 	$L__BB0_14;
	mov.b32 	%r322, 0;
$L__BB0_13:
	.pragma "nounroll";
	mul.wide.u32 	%rd60, %r318, 4;
	add.s64 	%rd61, %rd3, %rd60;
	st.global.u32 	[%rd61], %r318;
	add.s32 	%r318, %r318, 1;
	add.s32 	%r322, %r322, 1;
	setp.ne.s32 	%p10, %r322, %r7;
	@%p10 bra 	$L__BB0_13;
$L__BB0_14:
	setp.lt.s32 	%p11, %r128, 1;
	@%p11 bra 	$L__BB0_241;
	setp.lt.s32 	%p32, %r129, 1;
	@%p32 bra 	$L__BB0_149;
	add.s32 	%r14, %r128, -1;
	and.b32  	%r15, %r128, 7;
	and.b32  	%r16, %r128, 3;
	and.b32  	%r17, %r128, 15;
	and.b32  	%r18, %r128, 2147483640;
	and.b32  	%r19, %r129, 3;
	and.b32  	%r20, %r129, 2147483644;
	and.b32  	%r21, %r128, 2147483632;
	neg.s32 	%r22, %r18;
$L__BB0_17:
	setp.lt.u32 	%p84, %r14, 7;
	mov.b32 	%r332, 0;
	@%p84 bra 	$L__BB0_20;
	add.s64 	%rd231, %rd5, 16;
	add.s64 	%rd230, %rd1, 16;
	mov.u32 	%r323, %r22;
$L__BB0_19:
	.pragma "nounroll";
	mov.b32 	%r237, -1;
	st.global.u32 	[%rd231+-16], %r237;
	mov.b32 	%r238, 2147483647;
	st.global.u32 	[%rd230+-16], %r238;
	st.global.u32 	[%rd231+-12], %r237;
	st.global.u32 	[%rd230+-12], %r238;
	st.global.u32 	[%rd231+-8], %r237;
	st.global.u32 	[%rd230+-8], %r238;
	st.global.u32 	[%rd231+-4], %r237;
	st.global.u32 	[%rd230+-4], %r238;
	st.global.u32 	[%rd231], %r237;
	st.global.u32 	[%rd230], %r238;
	st.global.u32 	[%rd231+4], %r237;
	st.global.u32 	[%rd230+4], %r238;
	st.global.u32 	[%rd231+8], %r237;
	st.global.u32 	[%rd230+8], %r238;
	st.global.u32 	[%rd231+12], %r237;
	st.global.u32 	[%rd230+12], %r238;
	add.s32 	%r323, %r323, 8;
	add.s64 	%rd231, %rd231, 32;
	add.s64 	%rd230, %rd230, 32;
	setp.eq.s32 	%p85, %r323, 0;
	mov.u32 	%r332, %r18;
	@%p85 bra 	$L__BB0_20;
	bra.uni 	$L__BB0_19;
$L__BB0_20:
	setp.eq.s32 	%p86, %r15, 0;
	@%p86 bra 	$L__BB0_28;
	add.s32 	%r239, %r15, -1;
	setp.lt.u32 	%p87, %r239, 3;
	@%p87 bra 	$L__BB0_23;
	mul.wide.u32 	%rd138, %r332, 4;
	add.s64 	%rd139, %rd5, %rd138;
	mov.b32 	%r240, -1;
	st.global.u32 	[%rd139], %r240;
	add.s64 	%rd140, %rd1, %rd138;
	mov.b32 	%r241, 2147483647;
	st.global.u32 	[%rd140], %r241;
	st.global.u32 	[%rd139+4], %r240;
	st.global.u32 	[%rd140+4], %r241;
	st.global.u32 	[%rd139+8], %r240;
	st.global.u32 	[%rd140+8], %r241;
	st.global.u32 	[%rd139+12], %r240;
	st.global.u32 	[%rd140+12], %r241;
	add.s32 	%r332, %r332, 4;
$L__BB0_23:
	setp.eq.s32 	%p88, %r16, 0;
	@%p88 bra 	$L__BB0_28;
	setp.eq.s32 	%p89, %r16, 1;
	@%p89 bra 	$L__BB0_26;
	mul.wide.u32 	%rd141, %r332, 4;
	add.s64 	%rd142, %rd5, %rd141;
	mov.b32 	%r242, -1;
	st.global.u32 	[%rd142], %r242;
	add.s64 	%rd143, %rd1, %rd141;
	mov.b32 	%r243, 2147483647;
	st.global.u32 	[%rd143], %r243;
	st.global.u32 	[%rd142+4], %r242;
	st.global.u32 	[%rd143+4], %r243;
	add.s32 	%r332, %r332, 2;
$L__BB0_26:
	and.b32  	%r244, %r128, 1;
	setp.eq.b32 	%p90, %r244, 1;
	not.pred 	%p91, %p90;
	@%p91 bra 	$L__BB0_28;
	mul.wide.u32 	%rd144, %r332, 4;
	add.s64 	%rd145, %rd5, %rd144;
	mov.b32 	%r245, -1;
	st.global.u32 	[%rd145], %r245;
	add.s64 	%rd146, %rd1, %rd144;
	mov.b32 	%r246, 2147483647;
	st.global.u32 	[%rd146], %r246;
$L__BB0_28:
	setp.lt.u32 	%p92, %r129, 4;
	mov.b32 	%r330, 0;
	@%p92 bra 	$L__BB0_51;
	mov.b32 	%r324, 0;
$L__BB0_30:
	mul.wide.u32 	%rd147, %r324, 12;
	add.s64 	%rd12, %rd4, %rd147;
	ld.global.u32 	%r249, [%rd12];
	ld.global.u32 	%r250, [%rd12+4];
	ld.global.u32 	%r26, [%rd12+8];
	mul.wide.s32 	%rd148, %r249, 4;
	add.s64 	%rd149, %rd3, %rd148;
	ld.global.u32 	%r27, [%rd149];
	mul.wide.s32 	%rd150, %r250, 4;
	add.s64 	%rd151, %rd3, %rd150;
	ld.global.u32 	%r28, [%rd151];
	setp.eq.s32 	%p93, %r27, %r28;
	@%p93 bra 	$L__BB0_35;
	mul.wide.s32 	%rd152, %r27, 4;
	add.s64 	%rd13, %rd1, %rd152;
	ld.global.u32 	%r251, [%rd13];
	setp.ge.s32 	%p94, %r26, %r251;
	@%p94 bra 	$L__BB0_33;
	st.global.u32 	[%rd13], %r26;
	add.s64 	%rd154, %rd5, %rd152;
	st.global.u32 	[%rd154], %r324;
$L__BB0_33:
	mul.wide.s32 	%rd155, %r28, 4;
	add.s64 	%rd14, %rd1, %rd155;
	ld.global.u32 	%r252, [%rd14];
	setp.ge.s32 	%p95, %r26, %r252;
	@%p95 bra 	$L__BB0_35;
	st.global.u32 	[%rd14], %r26;
	add.s64 	%rd157, %rd5, %rd155;
	st.global.u32 	[%rd157], %r324;
$L__BB0_35:
	add.s32 	%r29, %r324, 1;
	ld.global.u32 	%r253, [%rd12+12];
	ld.global.u32 	%r254, [%rd12+16];
	ld.global.u32 	%r30, [%rd12+20];
	mul.wide.s32 	%rd158, %r253, 4;
	add.s64 	%rd159, %rd3, %rd158;
	ld.global.u32 	%r31, [%rd159];
	mul.wide.s32 	%rd160, %r254, 4;
	add.s64 	%rd161, %rd3, %rd160;
	ld.global.u32 	%r32, [%rd161];
	setp.eq.s32 	%p96, %r31, %r32;
	@%p96 bra 	$L__BB0_40;
	mul.wide.s32 	%rd162, %r31, 4;
	add.s64 	%rd15, %rd1, %rd162;
	ld.global.u32 	%r255, [%rd15];
	setp.ge.s32 	%p97, %r30, %r255;
	@%p97 bra 	$L__BB0_38;
	st.global.u32 	[%rd15], %r30;
	mul.wide.s32 	%rd163, %r31, 4;
	add.s64 	%rd164, %rd5, %rd163;
	st.global.u32 	[%rd164], %r29;
$L__BB0_38:
	mul.wide.s32 	%rd165, %r32, 4;
	add.s64 	%rd16, %rd1, %rd165;
	ld.global.u32 	%r256, [%rd16];
	setp.ge.s32 	%p98, %r30, %r256;
	@%p98 bra 	$L__BB0_40;
	st.global.u32 	[%rd16], %r30;
	add.s64 	%rd167, %rd5, %rd165;
	st.global.u32 	[%rd167], %r29;
$L__BB0_40:
	add.s32 	%r33, %r324, 2;
	ld.global.u32 	%r257, [%rd12+24];
	ld.global.u32 	%r258, [%rd12+28];
	ld.global.u32 	%r34, [%rd12+32];
	mul.wide.s32 	%rd168, %r257, 4;
	add.s64 	%rd169, %rd3, %rd168;
	ld.global.u32 	%r35, [%rd169];
	mul.wide.s32 	%rd170, %r258, 4;
	add.s64 	%rd171, %rd3, %rd170;
	ld.global.u32 	%r36, [%rd171];
	setp.eq.s32 	%p99, %r35, %r36;
	@%p99 bra 	$L__BB0_45;
	mul.wide.s32 	%rd172, %r35, 4;
	add.s64 	%rd17, %rd1, %rd172;
	ld.global.u32 	%r259, [%rd17];
	setp.ge.s32 	%p100, %r34, %r259;
	@%p100 bra 	$L__BB0_43;
	st.global.u32 	[%rd17], %r34;
	mul.wide.s32 	%rd173, %r35, 4;
	add.s64 	%rd174, %rd5, %rd173;
	st.global.u32 	[%rd174], %r33;
$L__BB0_43:
	mul.wide.s32 	%rd175, %r36, 4;
	add.s64 	%rd18, %rd1, %rd175;
	ld.global.u32 	%r260, [%rd18];
	setp.ge.s32 	%p101, %r34, %r260;
	@%p101 bra 	$L__BB0_45;
	st.global.u32 	[%rd18], %r34;
	add.s64 	%rd177, %rd5, %rd175;
	st.global.u32 	[%rd177], %r33;
$L__BB0_45:
	add.s32 	%r37, %r324, 3;
	ld.global.u32 	%r261, [%rd12+36];
	ld.global.u32 	%r262, [%rd12+40];
	ld.global.u32 	%r38, [%rd12+44];
	mul.wide.s32 	%rd178, %r261, 4;
	add.s64 	%rd179, %rd3, %rd178;
	ld.global.u32 	%r39, [%rd179];
	mul.wide.s32 	%rd180, %r262, 4;
	add.s64 	%rd181, %rd3, %rd180;
	ld.global.u32 	%r40, [%rd181];
	setp.eq.s32 	%p102, %r39, %r40;
	@%p102 bra 	$L__BB0_50;
	mul.wide.s32 	%rd182, %r39, 4;
	add.s64 	%rd19, %rd1, %rd182;
	ld.global.u32 	%r263, [%rd19];
	setp.ge.s32 	%p103, %r38, %r263;
	@%p103 bra 	$L__BB0_48;
	st.global.u32 	[%rd19], %r38;
	add.s64 	%rd184, %rd5, %rd182;
	st.global.u32 	[%rd184], %r37;
$L__BB0_48:
	mul.wide.s32 	%rd185, %r40, 4;
	add.s64 	%rd20, %rd1, %rd185;
	ld.global.u32 	%r264, [%rd20];
	setp.ge.s32 	%p104, %r38, %r264;
	@%p104 bra 	$L__BB0_50;
	st.global.u32 	[%rd20], %r38;
	add.s64 	%rd187, %rd5, %rd185;
	st.global.u32 	[%rd187], %r37;
$L__BB0_50:
	add.s32 	%r324, %r324, 4;
	setp.eq.s32 	%p105, %r324, %r20;
	mov.u32 	%r330, %r20;
	@%p105 bra 	$L__BB0_51;
	bra.uni 	$L__BB0_30;
$L__BB0_51:
	setp.eq.s32 	%p106, %r19, 0;
	@%p106 bra 	$L__BB0_69;
	mul.wide.u32 	%rd188, %r330, 12;
	add.s64 	%rd26, %rd4, %rd188;
	ld.global.u32 	%r265, [%rd26];
	ld.global.u32 	%r266, [%rd26+4];
	ld.global.u32 	%r55, [%rd26+8];
	mul.wide.s32 	%rd189, %r265, 4;
	add.s64 	%rd190, %rd3, %rd189;
	ld.global.u32 	%r56, [%rd190];
	mul.wide.s32 	%rd191, %r266, 4;
	add.s64 	%rd192, %rd3, %rd191;
	ld.global.u32 	%r57, [%rd192];
	setp.eq.s32 	%p107, %r56, %r57;
	@%p107 bra 	$L__BB0_57;
	mul.wide.s32 	%rd193, %r56, 4;
	add.s64 	%rd27, %rd1, %rd193;
	ld.global.u32 	%r267, [%rd27];
	setp.ge.s32 	%p108, %r55, %r267;
	@%p108 bra 	$L__BB0_55;
	st.global.u32 	[%rd27], %r55;
	add.s64 	%rd195, %rd5, %rd193;
	st.global.u32 	[%rd195], %r330;
$L__BB0_55:
	mul.wide.s32 	%rd196, %r57, 4;
	add.s64 	%rd28, %rd1, %rd196;
	ld.global.u32 	%r268, [%rd28];
	setp.ge.s32 	%p109, %r55, %r268;
	@%p109 bra 	$L__BB0_57;
	st.global.u32 	[%rd28], %r55;
	add.s64 	%rd198, %rd5, %rd196;
	st.global.u32 	[%rd198], %r330;
$L__BB0_57:
	setp.eq.s32 	%p110, %r19, 1;
	add.s32 	%r58, %r330, 1;
	@%p110 bra 	$L__BB0_69;
	ld.global.u32 	%r269, [%rd26+12];
	ld.global.u32 	%r270, [%rd26+16];
	ld.global.u32 	%r59, [%rd26+20];
	mul.wide.s32 	%rd199, %r269, 4;
	add.s64 	%rd200, %rd3, %rd199;
	ld.global.u32 	%r60, [%rd200];
	mul.wide.s32 	%rd201, %r270, 4;
	add.s64 	%rd202, %rd3, %rd201;
	ld.global.u32 	%r61, [%rd202];
	setp.eq.s32 	%p111, %r60, %r61;
	@%p111 bra 	$L__BB0_63;
	mul.wide.s32 	%rd203, %r60, 4;
	add.s64 	%rd29, %rd1, %rd203;
	ld.global.u32 	%r271, [%rd29];
	setp.ge.s32 	%p112, %r59, %r271;
	@%p112 bra 	$L__BB0_61;
	st.global.u32 	[%rd29], %r59;
	mul.wide.s32 	%rd204, %r60, 4;
	add.s64 	%rd205, %rd5, %rd204;
	st.global.u32 	[%rd205], %r58;
$L__BB0_61:
	mul.wide.s32 	%rd206, %r61, 4;
	add.s64 	%rd30, %rd1, %rd206;
	ld.global.u32 	%r272, [%rd30];
	setp.ge.s32 	%p113, %r59, %r272;
	@%p113 bra 	$L__BB0_63;
	st.global.u32 	[%rd30], %r59;
	add.s64 	%rd208, %rd5, %rd206;
	st.global.u32 	[%rd208], %r58;
$L__BB0_63:
	setp.eq.s32 	%p114, %r19, 2;
	add.s32 	%r62, %r330, 2;
	@%p114 bra 	$L__BB0_69;
	ld.global.u32 	%r273, [%rd26+24];
	ld.global.u32 	%r274, [%rd26+28];
	ld.global.u32 	%r63, [%rd26+32];
	mul.wide.s32 	%rd209, %r273, 4;
	add.s64 	%rd210, %rd3, %rd209;
	ld.global.u32 	%r64, [%rd210];
	mul.wide.s32 	%rd211, %r274, 4;
	add.s64 	%rd212, %rd3, %rd211;
	ld.global.u32 	%r65, [%rd212];
	setp.eq.s32 	%p115, %r64, %r65;
	@%p115 bra 	$L__BB0_69;
	mul.wide.s32 	%rd213, %r64, 4;
	add.s64 	%rd31, %rd1, %rd213;
	ld.global.u32 	%r275, [%rd31];
	setp.ge.s32 	%p116, %r63, %r275;
	@%p116 bra 	$L__BB0_67;
	st.global.u32 	[%rd31], %r63;
	add.s64 	%rd215, %rd5, %rd213;
	st.global.u32 	[%rd215], %r62;
$L__BB0_67:
	mul.wide.s32 	%rd216, %r65, 4;
	add.s64 	%rd32, %rd1, %rd216;
	ld.global.u32 	%r276, [%rd32];
	setp.ge.s32 	%p117, %r63, %r276;
	@%p117 bra 	$L__BB0_69;
	st.global.u32 	[%rd32], %r63;
	add.s64 	%rd218, %rd5, %rd216;
	st.global.u32 	[%rd218], %r62;
$L__BB0_69:
	mov.b16 	%rs11, 0;
	mov.b32 	%r325, 0;
$L__BB0_70:
	mul.wide.u32 	%rd219, %r325, 4;
	add.s64 	%rd220, %rd5, %rd219;
	ld.global.u32 	%r43, [%rd220];
	setp.eq.s32 	%p118, %r43, -1;
	@%p118 bra 	$L__BB0_147;
	mul.wide.s32 	%rd221, %r43, 12;
	add.s64 	%rd21, %rd4, %rd221;
	ld.global.u32 	%r278, [%rd21];
	ld.global.u32 	%r279, [%rd21+4];
	mul.wide.s32 	%rd222, %r278, 4;
	add.s64 	%rd223, %rd3, %rd222;
	ld.global.u32 	%r44, [%rd223];
	mul.wide.s32 	%rd224, %r279, 4;
	add.s64 	%rd225, %rd3, %rd224;
	ld.global.u32 	%r45, [%rd225];
	setp.eq.s32 	%p119, %r44, %r45;
	@%p119 bra 	$L__BB0_147;
	setp.lt.u32 	%p120, %r14, 15;
	mov.b32 	%r328, 0;
	@%p120 bra 	$L__BB0_107;
	mov.b32 	%r326, 0;
$L__BB0_74:
	.pragma "nounroll";
	mul.wide.u32 	%rd226, %r326, 4;
	add.s64 	%rd22, %rd3, %rd226;
	ld.global.u32 	%r282, [%rd22];
	setp.ne.s32 	%p121, %r282, %r45;
	@%p121 bra 	$L__BB0_76;
	st.global.u32 	[%rd22], %r44;
$L__BB0_76:
	ld.global.u32 	%r283, [%rd22+4];
	setp.ne.s32 	%p122, %r283, %r45;
	@%p122 bra 	$L__BB0_78;
	st.global.u32 	[%rd22+4], %r44;
$L__BB0_78:
	ld.global.u32 	%r284, [%rd22+8];
	setp.ne.s32 	%p123, %r284, %r45;
	@%p123 bra 	$L__BB0_80;
	st.global.u32 	[%rd22+8], %r44;
$L__BB0_80:
	ld.global.u32 	%r285, [%rd22+12];
	setp.ne.s32 	%p124, %r285, %r45;
	@%p124 bra 	$L__BB0_82;
	st.global.u32 	[%rd22+12], %r44;
$L__BB0_82:
	ld.global.u32 	%r286, [%rd22+16];
	setp.ne.s32 	%p125, %r286, %r45;
	@%p125 bra 	$L__BB0_84;
	st.global.u32 	[%rd22+16], %r44;
$L__BB0_84:
	ld.global.u32 	%r287, [%rd22+20];
	setp.ne.s32 	%p126, %r287, %r45;
	@%p126 bra 	$L__BB0_86;
	st.global.u32 	[%rd22+20], %r44;
$L__BB0_86:
	ld.global.u32 	%r288, [%rd22+24];
	setp.ne.s32 	%p127, %r288, %r45;
	@%p127 bra 	$L__BB0_88;
	st.global.u32 	[%rd22+24], %r44;
$L__BB0_88:
	ld.global.u32 	%r289, [%rd22+28];
	setp.ne.s32 	%p128, %r289, %r45;
	@%p128 bra 	$L__BB0_90;
	st.global.u32 	[%rd22+28], %r44;
$L__BB0_90:
	ld.global.u32 	%r290, [%rd22+32];
	setp.ne.s32 	%p129, %r290, %r45;
	@%p129 bra 	$L__BB0_92;
	st.global.u32 	[%rd22+32], %r44;
$L__BB0_92:
	ld.global.u32 	%r291, [%rd22+36];
	setp.ne.s32 	%p130, %r291, %r45;
	@%p130 bra 	$L__BB0_94;
	st.global.u32 	[%rd22+36], %r44;
$L__BB0_94:
	ld.global.u32 	%r292, [%rd22+40];
	setp.ne.s32 	%p131, %r292, %r45;
	@%p131 bra 	$L__BB0_96;
	st.global.u32 	[%rd22+40], %r44;
$L__BB0_96:
	ld.global.u32 	%r293, [%rd22+44];
	setp.ne.s32 	%p132, %r293, %r45;
	@%p132 bra 	$L__BB0_98;
	st.global.u32 	[%rd22+44], %r44;
$L__BB0_98:
	ld.global.u32 	%r294, [%rd22+48];
	setp.ne.s32 	%p133, %r294, %r45;
	@%p133 bra 	$L__BB0_100;
	st.global.u32 	[%rd22+48], %r44;
$L__BB0_100:
	ld.global.u32 	%r295, [%rd22+52];
	setp.ne.s32 	%p134, %r295, %r45;
	@%p134 bra 	$L__BB0_102;
	st.global.u32 	[%rd22+52], %r44;
$L__BB0_102:
	ld.global.u32 	%r296, [%rd22+56];
	setp.ne.s32 	%p135, %r296, %r45;
	@%p135 bra 	$L__BB0_104;
	st.global.u32 	[%rd22+56], %r44;
$L__BB0_104:
	ld.global.u32 	%r297, [%rd22+60];
	setp.ne.s32 	%p136, %r297, %r45;
	@%p136 bra 	$L__BB0_106;
	st.global.u32 	[%rd22+60], %r44;
$L__BB0_106:
	add.s32 	%r326, %r326, 16;
	setp.ne.s32 	%p137, %r326, %r21;
	mov.u32 	%r328, %r21;
	@%p137 bra 	$L__BB0_74;
$L__BB0_107:
	setp.eq.s32 	%p138, %r17, 0;
	@%p138 bra 	$L__BB0_146;
	add.s32 	%r298, %r17, -1;
	setp.lt.u32 	%p139, %r298, 7;
	@%p139 bra 	$L__BB0_126;
	mul.wide.u32 	%rd227, %r328, 4;
	add.s64 	%rd23, %rd3, %rd227;
	ld.global.u32 	%r299, [%rd23];
	setp.ne.s32 	%p140, %r299, %r45;
	@%p140 bra 	$L__BB0_111;
	st.global.u32 	[%rd23], %r44;
$L__BB0_111:
	ld.global.u32 	%r300, [%rd23+4];
	setp.ne.s32 	%p141, %r300, %r45;
	@%p141 bra 	$L__BB0_113;
	st.global.u32 	[%rd23+4], %r44;
$L__BB0_113:
	ld.global.u32 	%r301, [%rd23+8];
	setp.ne.s32 	%p142, %r301, %r45;
	@%p142 bra 	$L__BB0_115;
	st.global.u32 	[%rd23+8], %r44;
$L__BB0_115:
	ld.global.u32 	%r302, [%rd23+12];
	setp.ne.s32 	%p143, %r302, %r45;
	@%p143 bra 	$L__BB0_117;
	st.global.u32 	[%rd23+12], %r44;
$L__BB0_117:
	ld.global.u32 	%r303, [%rd23+16];
	setp.ne.s32 	%p144, %r303, %r45;
	@%p144 bra 	$L__BB0_119;
	st.global.u32 	[%rd23+16], %r44;
$L__BB0_119:
	ld.global.u32 	%r304, [%rd23+20];
	setp.ne.s32 	%p145, %r304, %r45;
	@%p145 bra 	$L__BB0_121;
	st.global.u32 	[%rd23+20], %r44;
$L__BB0_121:
	ld.global.u32 	%r305, [%rd23+24];
	setp.ne.s32 	%p146, %r305, %r45;
	@%p146 bra 	$L__BB0_123;
	st.global.u32 	[%rd23+24], %r44;
$L__BB0_123:
	ld.global.u32 	%r306, [%rd23+28];
	setp.ne.s32 	%p147, %r306, %r45;
	@%p147 bra 	$L__BB0_125;
	st.global.u32 	[%rd23+28], %r44;
$L__BB0_125:
	add.s32 	%r328, %r328, 8;
$L__BB0_126:
	setp.eq.s32 	%p148, %r15, 0;
	@%p148 bra 	$L__BB0_146;
	add.s32 	%r307, %r15, -1;
	setp.lt.u32 	%p149, %r307, 3;
	@%p149 bra 	$L__BB0_137;
	mul.wide.u32 	%rd228, %r328, 4;
	add.s64 	%rd24, %rd3, %rd228;
	ld.global.u32 	%r308, [%rd24];
	setp.ne.s32 	%p150, %r308, %r45;
	@%p150 bra 	$L__BB0_130;
	st.global.u32 	[%rd24], %r44;
$L__BB0_130:
	ld.global.u32 	%r309, [%rd24+4];
	setp.ne.s32 	%p151, %r309, %r45;
	@%p151 bra 	$L__BB0_132;
	st.global.u32 	[%rd24+4], %r44;
$L__BB0_132:
	ld.global.u32 	%r310, [%rd24+8];
	setp.ne.s32 	%p152, %r310, %r45;
	@%p152 bra 	$L__BB0_134;
	st.global.u32 	[%rd24+8], %r44;
$L__BB0_134:
	ld.global.u32 	%r311, [%rd24+12];
	setp.ne.s32 	%p153, %r311, %r45;
	@%p153 bra 	$L__BB0_136;
	st.global.u32 	[%rd24+12], %r44;
$L__BB0_136:
	add.s32 	%r328, %r328, 4;
$L__BB0_137:
	setp.eq.s32 	%p154, %r16, 0;
	@%p154 bra 	$L__BB0_146;
	mul.wide.u32 	%rd229, %r328, 4;
	add.s64 	%rd25, %rd3, %rd229;
	ld.global.u32 	%r312, [%rd25];
	setp.ne.s32 	%p155, %r312, %r45;
	@%p155 bra 	$L__BB0_140;
	st.global.u32 	[%rd25], %r44;
$L__BB0_140:
	setp.eq.s32 	%p156, %r16, 1;
	@%p156 bra 	$L__BB0_146;
	ld.global.u32 	%r313, [%rd25+4];
	setp.ne.s32 	%p157, %r313, %r45;
	@%p157 bra 	$L__BB0_143;
	st.global.u32 	[%rd25+4], %r44;
$L__BB0_143:
	setp.eq.s32 	%p158, %r16, 2;
	@%p158 bra 	$L__BB0_146;
	ld.global.u32 	%r314, [%rd25+8];
	setp.ne.s32 	%p159, %r314, %r45;
	@%p159 bra 	$L__BB0_146;
	st.global.u32 	[%rd25+8], %r44;
$L__BB0_146:
	ld.global.u32 	%r315, [%rd21+8];
	ld.global.u32 	%r316, [%rd2];
	add.s32 	%r317, %r316, %r315;
	st.global.u32 	[%rd2], %r317;
	mov.b16 	%rs11, 1;
$L__BB0_147:
	add.s32 	%r325, %r325, 1;
	setp.ne.s32 	%p160, %r325, %r128;
	@%p160 bra 	$L__BB0_70;
	and.b16  	%rs10, %rs11, 255;
	setp.eq.s16 	%p161, %rs10, 0;
	@%p161 bra 	$L__BB0_273;
	bra.uni 	$L__BB0_17;
$L__BB0_149:
	add.s32 	%r71, %r128, -1;
	and.b32  	%r72, %r128, 7;
	add.s32 	%r73, %r72, -1;
	and.b32  	%r74, %r128, 3;
	and.b32  	%r75, %r128, 15;
	add.s32 	%r76, %r75, -1;
	and.b32  	%r77, %r128, 2147483640;
	and.b32  	%r78, %r128, 1;
	and.b32  	%r79, %r128, 2147483632;
$L__BB0_150:
	setp.lt.u32 	%p33, %r71, 7;
	mov.b32 	%r341, 0;
	@%p33 bra 	$L__BB0_153;
	mov.b32 	%r334, 0;
$L__BB0_152:
	.pragma "nounroll";
	mul.wide.u32 	%rd115, %r334, 4;
	add.s64 	%rd116, %rd5, %rd115;
	mov.b32 	%r189, -1;
	st.global.u32 	[%rd116], %r189;
	add.s64 	%rd117, %rd1, %rd115;
	mov.b32 	%r190, 2147483647;
	st.global.u32 	[%rd117], %r190;
	st.global.u32 	[%rd116+4], %r189;
	st.global.u32 	[%rd117+4], %r190;
	st.global.u32 	[%rd116+8], %r189;
	st.global.u32 	[%rd117+8], %r190;
	st.global.u32 	[%rd116+12], %r189;
	st.global.u32 	[%rd117+12], %r190;
	st.global.u32 	[%rd116+16], %r189;
	st.global.u32 	[%rd117+16], %r190;
	st.global.u32 	[%rd116+20], %r189;
	st.global.u32 	[%rd117+20], %r190;
	st.global.u32 	[%rd116+24], %r189;
	st.global.u32 	[%rd117+24], %r190;
	st.global.u32 	[%rd116+28], %r189;
	st.global.u32 	[%rd117+28], %r190;
	add.s32 	%r334, %r334, 8;
	setp.eq.s32 	%p34, %r334, %r77;
	mov.u32 	%r341, %r77;
	@%p34 bra 	$L__BB0_153;
	bra.uni 	$L__BB0_152;
$L__BB0_153:
	setp.eq.s32 	%p35, %r72, 0;
	@%p35 bra 	$L__BB0_161;
	setp.lt.u32 	%p36, %r73, 3;
	@%p36 bra 	$L__BB0_156;
	mul.wide.u32 	%rd118, %r341, 4;
	add.s64 	%rd119, %rd5, %rd118;
	mov.b32 	%r191, -1;
	st.global.u32 	[%rd119], %r191;
	add.s64 	%rd120, %rd1, %rd118;
	mov.b32 	%r192, 2147483647;
	st.global.u32 	[%rd120], %r192;
	st.global.u32 	[%rd119+4], %r191;
	st.global.u32 	[%rd120+4], %r192;
	st.global.u32 	[%rd119+8], %r191;
	st.global.u32 	[%rd120+8], %r192;
	st.global.u32 	[%rd119+12], %r191;
	st.global.u32 	[%rd120+12], %r192;
	add.s32 	%r341, %r341, 4;
$L__BB0_156:
	setp.eq.s32 	%p37, %r74, 0;
	@%p37 bra 	$L__BB0_161;
	setp.eq.s32 	%p38, %r74, 1;
	@%p38 bra 	$L__BB0_159;
	mul.wide.u32 	%rd121, %r341, 4;
	add.s64 	%rd122, %rd5, %rd121;
	mov.b32 	%r193, -1;
	st.global.u32 	[%rd122], %r193;
	add.s64 	%rd123, %rd1, %rd121;
	mov.b32 	%r194, 2147483647;
	st.global.u32 	[%rd123], %r194;
	st.global.u32 	[%rd122+4], %r193;
	st.global.u32 	[%rd123+4], %r194;
	add.s32 	%r341, %r341, 2;
$L__BB0_159:
	setp.eq.s32 	%p39, %r78, 0;
	@%p39 bra 	$L__BB0_161;
	mul.wide.u32 	%rd124, %r341, 4;
	add.s64 	%rd125, %rd5, %rd124;
	mov.b32 	%r195, -1;
	st.global.u32 	[%rd125], %r195;
	add.s64 	%rd126, %rd1, %rd124;
	mov.b32 	%r196, 2147483647;
	st.global.u32 	[%rd126], %r196;
$L__BB0_161:
	mov.b16 	%rs13, 0;
	mov.b32 	%r335, 0;
$L__BB0_162:
	mul.wide.u32 	%rd127, %r335, 4;
	add.s64 	%rd128, %rd5, %rd127;
	ld.global.u32 	%r83, [%rd128];
	setp.eq.s32 	%p40, %r83, -1;
	@%p40 bra 	$L__BB0_239;
	mul.wide.s32 	%rd129, %r83, 12;
	add.s64 	%rd33, %rd4, %rd129;
	ld.global.u32 	%r198, [%rd33];
	ld.global.u32 	%r199, [%rd33+4];
	mul.wide.s32 	%rd130, %r198, 4;
	add.s64 	%rd131, %rd3, %rd130;
	ld.global.u32 	%r84, [%rd131];
	mul.wide.s32 	%rd132, %r199, 4;
	add.s64 	%rd133, %rd3, %rd132;
	ld.global.u32 	%r85, [%rd133];
	setp.eq.s32 	%p41, %r84, %r85;
	@%p41 bra 	$L__BB0_239;
	setp.lt.u32 	%p42, %r71, 15;
	mov.b32 	%r338, 0;
	@%p42 bra 	$L__BB0_199;
	mov.b32 	%r336, 0;
$L__BB0_166:
	.pragma "nounroll";
	mul.wide.u32 	%rd134, %r336, 4;
	add.s64 	%rd34, %rd3, %rd134;
	ld.global.u32 	%r202, [%rd34];
	setp.ne.s32 	%p43, %r202, %r85;
	@%p43 bra 	$L__BB0_168;
	st.global.u32 	[%rd34], %r84;
$L__BB0_168:
	ld.global.u32 	%r203, [%rd34+4];
	setp.ne.s32 	%p44, %r203, %r85;
	@%p44 bra 	$L__BB0_170;
	st.global.u32 	[%rd34+4], %r84;
$L__BB0_170:
	ld.global.u32 	%r204, [%rd34+8];
	setp.ne.s32 	%p45, %r204, %r85;
	@%p45 bra 	$L__BB0_172;
	st.global.u32 	[%rd34+8], %r84;
$L__BB0_172:
	ld.global.u32 	%r205, [%rd34+12];
	setp.ne.s32 	%p46, %r205, %r85;
	@%p46 bra 	$L__BB0_174;
	st.global.u32 	[%rd34+12], %r84;
$L__BB0_174:
	ld.global.u32 	%r206, [%rd34+16];
	setp.ne.s32 	%p47, %r206, %r85;
	@%p47 bra 	$L__BB0_176;
	st.global.u32 	[%rd34+16], %r84;
$L__BB0_176:
	ld.global.u32 	%r207, [%rd34+20];
	setp.ne.s32 	%p48, %r207, %r85;
	@%p48 bra 	$L__BB0_178;
	st.global.u32 	[%rd34+20], %r84;
$L__BB0_178:
	ld.global.u32 	%r208, [%rd34+24];
	setp.ne.s32 	%p49, %r208, %r85;
	@%p49 bra 	$L__BB0_180;
	st.global.u32 	[%rd34+24], %r84;
$L__BB0_180:
	ld.global.u32 	%r209, [%rd34+28];
	setp.ne.s32 	%p50, %r209, %r85;
	@%p50 bra 	$L__BB0_182;
	st.global.u32 	[%rd34+28], %r84;
$L__BB0_182:
	ld.global.u32 	%r210, [%rd34+32];
	setp.ne.s32 	%p51, %r210, %r85;
	@%p51 bra 	$L__BB0_184;
	st.global.u32 	[%rd34+32], %r84;
$L__BB0_184:
	ld.global.u32 	%r211, [%rd34+36];
	setp.ne.s32 	%p52, %r211, %r85;
	@%p52 bra 	$L__BB0_186;
	st.global.u32 	[%rd34+36], %r84;
$L__BB0_186:
	ld.global.u32 	%r212, [%rd34+40];
	setp.ne.s32 	%p53, %r212, %r85;
	@%p53 bra 	$L__BB0_188;
	st.global.u32 	[%rd34+40], %r84;
$L__BB0_188:
	ld.global.u32 	%r213, [%rd34+44];
	setp.ne.s32 	%p54, %r213, %r85;
	@%p54 bra 	$L__BB0_190;
	st.global.u32 	[%rd34+44], %r84;
$L__BB0_190:
	ld.global.u32 	%r214, [%rd34+48];
	setp.ne.s32 	%p55, %r214, %r85;
	@%p55 bra 	$L__BB0_192;
	st.global.u32 	[%rd34+48], %r84;
$L__BB0_192:
	ld.global.u32 	%r215, [%rd34+52];
	setp.ne.s32 	%p56, %r215, %r85;
	@%p56 bra 	$L__BB0_194;
	st.global.u32 	[%rd34+52], %r84;
$L__BB0_194:
	ld.global.u32 	%r216, [%rd34+56];
	setp.ne.s32 	%p57, %r216, %r85;
	@%p57 bra 	$L__BB0_196;
	st.global.u32 	[%rd34+56], %r84;
$L__BB0_196:
	ld.global.u32 	%r217, [%rd34+60];
	setp.ne.s32 	%p58, %r217, %r85;
	@%p58 bra 	$L__BB0_198;
	st.global.u32 	[%rd34+60], %r84;
$L__BB0_198:
	add.s32 	%r336, %r336, 16;
	setp.ne.s32 	%p59, %r336, %r79;
	mov.u32 	%r338, %r79;
	@%p59 bra 	$L__BB0_166;
$L__BB0_199:
	setp.eq.s32 	%p60, %r75, 0;
	@%p60 bra 	$L__BB0_238;
	setp.lt.u32 	%p61, %r76, 7;
	@%p61 bra 	$L__BB0_218;
	mul.wide.u32 	%rd135, %r338, 4;
	add.s64 	%rd35, %rd3, %rd135;
	ld.global.u32 	%r218, [%rd35];
	setp.ne.s32 	%p62, %r218, %r85;
	@%p62 bra 	$L__BB0_203;
	st.global.u32 	[%rd35], %r84;
$L__BB0_203:
	ld.global.u32 	%r219, [%rd35+4];
	setp.ne.s32 	%p63, %r219, %r85;
	@%p63 bra 	$L__BB0_205;
	st.global.u32 	[%rd35+4], %r84;
$L__BB0_205:
	ld.global.u32 	%r220, [%rd35+8];
	setp.ne.s32 	%p64, %r220, %r85;
	@%p64 bra 	$L__BB0_207;
	st.global.u32 	[%rd35+8], %r84;
$L__BB0_207:
	ld.global.u32 	%r221, [%rd35+12];
	setp.ne.s32 	%p65, %r221, %r85;
	@%p65 bra 	$L__BB0_209;
	st.global.u32 	[%rd35+12], %r84;
$L__BB0_209:
	ld.global.u32 	%r222, [%rd35+16];
	setp.ne.s32 	%p66, %r222, %r85;
	@%p66 bra 	$L__BB0_211;
	st.global.u32 	[%rd35+16], %r84;
$L__BB0_211:
	ld.global.u32 	%r223, [%rd35+20];
	setp.ne.s32 	%p67, %r223, %r85;
	@%p67 bra 	$L__BB0_213;
	st.global.u32 	[%rd35+20], %r84;
$L__BB0_213:
	ld.global.u32 	%r224, [%rd35+24];
	setp.ne.s32 	%p68, %r224, %r85;
	@%p68 bra 	$L__BB0_215;
	st.global.u32 	[%rd35+24], %r84;
$L__BB0_215:
	ld.global.u32 	%r225, [%rd35+28];
	setp.ne.s32 	%p69, %r225, %r85;
	@%p69 bra 	$L__BB0_217;
	st.global.u32 	[%rd35+28], %r84;
$L__BB0_217:
	add.s32 	%r338, %r338, 8;
$L__BB0_218:
	setp.eq.s32 	%p70, %r72, 0;
	@%p70 bra 	$L__BB0_238;
	setp.lt.u32 	%p71, %r73, 3;
	@%p71 bra 	$L__BB0_229;
	mul.wide.u32 	%rd136, %r338, 4;
	add.s64 	%rd36, %rd3, %rd136;
	ld.global.u32 	%r226, [%rd36];
	setp.ne.s32 	%p72, %r226, %r85;
	@%p72 bra 	$L__BB0_222;
	st.global.u32 	[%rd36], %r84;
$L__BB0_222:
	ld.global.u32 	%r227, [%rd36+4];
	setp.ne.s32 	%p73, %r227, %r85;
	@%p73 bra 	$L__BB0_224;
	st.global.u32 	[%rd36+4], %r84;
$L__BB0_224:
	ld.global.u32 	%r228, [%rd36+8];
	setp.ne.s32 	%p74, %r228, %r85;
	@%p74 bra 	$L__BB0_226;
	st.global.u32 	[%rd36+8], %r84;
$L__BB0_226:
	ld.global.u32 	%r229, [%rd36+12];
	setp.ne.s32 	%p75, %r229, %r85;
	@%p75 bra 	$L__BB0_228;
	st.global.u32 	[%rd36+12], %r84;
$L__BB0_228:
	add.s32 	%r338, %r338, 4;
$L__BB0_229:
	setp.eq.s32 	%p76, %r74, 0;
	@%p76 bra 	$L__BB0_238;
	mul.wide.u32 	%rd137, %r338, 4;
	add.s64 	%rd37, %rd3, %rd137;
	ld.global.u32 	%r230, [%rd37];
	setp.ne.s32 	%p77, %r230, %r85;
	@%p77 bra 	$L__BB0_232;
	st.global.u32 	[%rd37], %r84;
$L__BB0_232:
	setp.eq.s32 	%p78, %r74, 1;
	@%p78 bra 	$L__BB0_238;
	ld.global.u32 	%r231, [%rd37+4];
	setp.ne.s32 	%p79, %r231, %r85;
	@%p79 bra 	$L__BB0_235;
	st.global.u32 	[%rd37+4], %r84;
$L__BB0_235:
	setp.eq.s32 	%p80, %r74, 2;
	@%p80 bra 	$L__BB0_238;
	ld.global.u32 	%r232, [%rd37+8];
	setp.ne.s32 	%p81, %r232, %r85;
	@%p81 bra 	$L__BB0_238;
	st.global.u32 	[%rd37+8], %r84;
$L__BB0_238:
	ld.global.u32 	%r233, [%rd33+8];
	ld.global.u32 	%r234, [%rd2];
	add.s32 	%r235, %r234, %r233;
	st.global.u32 	[%rd2], %r235;
	mov.b16 	%rs13, 1;
$L__BB0_239:
	add.s32 	%r335, %r335, 1;
	setp.ne.s32 	%p82, %r335, %r128;
	@%p82 bra 	$L__BB0_162;
	and.b16  	%rs7, %rs13, 255;
	setp.eq.s16 	%p83, %rs7, 0;
	@%p83 bra 	$L__BB0_273;
	bra.uni 	$L__BB0_150;
$L__BB0_241:
	setp.lt.s32 	%p12, %r129, 1;
	@%p12 bra 	$L__BB0_273;
	and.b32  	%r101, %r129, 3;
	setp.lt.u32 	%p13, %r129, 4;
	mov.b32 	%r344, 0;
	@%p13 bra 	$L__BB0_265;
	and.b32  	%r344, %r129, 2147483644;
	mov.b32 	%r347, 0;
$L__BB0_244:
	mul.wide.u32 	%rd62, %r347, 12;
	add.s64 	%rd40, %rd4, %rd62;
	ld.global.u32 	%r166, [%rd40];
	ld.global.u32 	%r167, [%rd40+4];
	ld.global.u32 	%r112, [%rd40+8];
	mul.wide.s32 	%rd63, %r166, 4;
	add.s64 	%rd64, %rd3, %rd63;
	ld.global.u32 	%r113, [%rd64];
	mul.wide.s32 	%rd65, %r167, 4;
	add.s64 	%rd66, %rd3, %rd65;
	ld.global.u32 	%r114, [%rd66];
	setp.eq.s32 	%p14, %r113, %r114;
	@%p14 bra 	$L__BB0_249;
	mul.wide.s32 	%rd67, %r113, 4;
	add.s64 	%rd41, %rd1, %rd67;
	ld.global.u32 	%r168, [%rd41];
	setp.ge.s32 	%p15, %r112, %r168;
	@%p15 bra 	$L__BB0_247;
	st.global.u32 	[%rd41], %r112;
	add.s64 	%rd69, %rd5, %rd67;
	st.global.u32 	[%rd69], %r347;
$L__BB0_247:
	mul.wide.s32 	%rd70, %r114, 4;
	add.s64 	%rd42, %rd1, %rd70;
	ld.global.u32 	%r169, [%rd42];
	setp.ge.s32 	%p16, %r112, %r169;
	@%p16 bra 	$L__BB0_249;
	st.global.u32 	[%rd42], %r112;
	add.s64 	%rd72, %rd5, %rd70;
	st.global.u32 	[%rd72], %r347;
$L__BB0_249:
	add.s32 	%r115, %r347, 1;
	ld.global.u32 	%r170, [%rd40+12];
	ld.global.u32 	%r171, [%rd40+16];
	ld.global.u32 	%r116, [%rd40+20];
	mul.wide.s32 	%rd73, %r170, 4;
	add.s64 	%rd74, %rd3, %rd73;
	ld.global.u32 	%r117, [%rd74];
	mul.wide.s32 	%rd75, %r171, 4;
	add.s64 	%rd76, %rd3, %rd75;
	ld.global.u32 	%r118, [%rd76];
	setp.eq.s32 	%p17, %r117, %r118;
	@%p17 bra 	$L__BB0_254;
	mul.wide.s32 	%rd77, %r117, 4;
	add.s64 	%rd43, %rd1, %rd77;
	ld.global.u32 	%r172, [%rd43];
	setp.ge.s32 	%p18, %r116, %r172;
	@%p18 bra 	$L__BB0_252;
	st.global.u32 	[%rd43], %r116;
	add.s64 	%rd79, %rd5, %rd77;
	st.global.u32 	[%rd79], %r115;
$L__BB0_252:
	mul.wide.s32 	%rd80, %r118, 4;
	add.s64 	%rd44, %rd1, %rd80;
	ld.global.u32 	%r173, [%rd44];
	setp.ge.s32 	%p19, %r116, %r173;
	@%p19 bra 	$L__BB0_254;
	st.global.u32 	[%rd44], %r116;
	add.s64 	%rd82, %rd5, %rd80;
	st.global.u32 	[%rd82], %r115;
$L__BB0_254:
	add.s32 	%r119, %r347, 2;
	ld.global.u32 	%r174, [%rd40+24];
	ld.global.u32 	%r175, [%rd40+28];
	ld.global.u32 	%r120, [%rd40+32];
	mul.wide.s32 	%rd83, %r174, 4;
	add.s64 	%rd84, %rd3, %rd83;
	ld.global.u32 	%r121, [%rd84];
	mul.wide.s32 	%rd85, %r175, 4;
	add.s64 	%rd86, %rd3, %rd85;
	ld.global.u32 	%r122, [%rd86];
	setp.eq.s32 	%p20, %r121, %r122;
	@%p20 bra 	$L__BB0_259;
	mul.wide.s32 	%rd87, %r121, 4;
	add.s64 	%rd45, %rd1, %rd87;
	ld.global.u32 	%r176, [%rd45];
	setp.ge.s32 	%p21, %r120, %r176;
	@%p21 bra 	$L__BB0_257;
	st.global.u32 	[%rd45], %r120;
	add.s64 	%rd89, %rd5, %rd87;
	st.global.u32 	[%rd89], %r119;
$L__BB0_257:
	mul.wide.s32 	%rd90, %r122, 4;
	add.s64 	%rd46, %rd1, %rd90;
	ld.global.u32 	%r177, [%rd46];
	setp.ge.s32 	%p22, %r120, %r177;
	@%p22 bra 	$L__BB0_259;
	st.global.u32 	[%rd46], %r120;
	add.s64 	%rd92, %rd5, %rd90;
	st.global.u32 	[%rd92], %r119;
$L__BB0_259:
	add.s32 	%r123, %r347, 3;
	ld.global.u32 	%r178, [%rd40+36];
	ld.global.u32 	%r179, [%rd40+40];
	ld.global.u32 	%r124, [%rd40+44];
	mul.wide.s32 	%rd93, %r178, 4;
	add.s64 	%rd94, %rd3, %rd93;
	ld.global.u32 	%r125, [%rd94];
	mul.wide.s32 	%rd95, %r179, 4;
	add.s64 	%rd96, %rd3, %rd95;
	ld.global.u32 	%r126, [%rd96];
	setp.eq.s32 	%p23, %r125, %r126;
	@%p23 bra 	$L__BB0_264;
	mul.wide.s32 	%rd97, %r125, 4;
	add.s64 	%rd47, %rd1, %rd97;
	ld.global.u32 	%r180, [%rd47];
	setp.ge.s32 	%p24, %r124, %r180;
	@%p24 bra 	$L__BB0_262;
	st.global.u32 	[%rd47], %r124;
	add.s64 	%rd99, %rd5, %rd97;
	st.global.u32 	[%rd99], %r123;
$L__BB0_262:
	mul.wide.s32 	%rd100, %r126, 4;
	add.s64 	%rd48, %rd1, %rd100;
	ld.global.u32 	%r181, [%rd48];
	setp.ge.s32 	%p25, %r124, %r181;
	@%p25 bra 	$L__BB0_264;
	st.global.u32 	[%rd48], %r124;
	add.s64 	%rd102, %rd5, %rd100;
	st.global.u32 	[%rd102], %r123;
$L__BB0_264:
	add.s32 	%r347, %r347, 4;
	setp.eq.s32 	%p26, %r347, %r344;
	@%p26 bra 	$L__BB0_265;
	bra.uni 	$L__BB0_244;
$L__BB0_265:
	setp.eq.s32 	%p27, %r101, 0;
	@%p27 bra 	$L__BB0_273;
	mov.b32 	%r346, 0;
$L__BB0_267:
	.pragma "nounroll";
	mul.wide.u32 	%rd103, %r344, 12;
	add.s64 	%rd104, %rd4, %rd103;
	ld.global.u32 	%r183, [%rd104];
	ld.global.u32 	%r184, [%rd104+4];
	ld.global.u32 	%r106, [%rd104+8];
	mul.wide.s32 	%rd105, %r183, 4;
	add.s64 	%rd106, %rd3, %rd105;
	ld.global.u32 	%r107, [%rd106];
	mul.wide.s32 	%rd107, %r184, 4;
	add.s64 	%rd108, %rd3, %rd107;
	ld.global.u32 	%r108, [%rd108];
	setp.eq.s32 	%p28, %r107, %r108;
	@%p28 bra 	$L__BB0_272;
	mul.wide.s32 	%rd109, %r107, 4;
	add.s64 	%rd38, %rd1, %rd109;
	ld.global.u32 	%r185, [%rd38];
	setp.ge.s32 	%p29, %r106, %r185;
	@%p29 bra 	$L__BB0_270;
	st.global.u32 	[%rd38], %r106;
	add.s64 	%rd111, %rd5, %rd109;
	st.global.u32 	[%rd111], %r344;
$L__BB0_270:
	mul.wide.s32 	%rd112, %r108, 4;
	add.s64 	%rd39, %rd1, %rd112;
	ld.global.u32 	%r186, [%rd39];
	setp.ge.s32 	%p30, %r106, %r186;
	@%p30 bra 	$L__BB0_272;
	st.global.u32 	[%rd39], %r106;
	add.s64 	%rd114, %rd5, %rd112;
	st.global.u32 	[%rd114], %r344;
$L__BB0_272:
	add.s32 	%r344, %r344, 1;
	add.s32 	%r346, %r346, 1;
	setp.eq.s32 	%p31, %r346, %r101;
	@%p31 bra 	$L__BB0_273;
	bra.uni 	$L__BB0_267;
$L__BB0_273:
	ret;

}


// ===== COMPILED SASS (sm_100) =====

	.target	sm_100

	.elftype	@"ET_EXEC"


//--------------------- .note.nv.tkinfo           --------------------------
	.section	.note.nv.tkinfo,"",@"SHT_NOTE"
	.sectionflags	@"SHF_NOTE_NV_TKINFO"
	.tkinfo
        /*0018*/ 	.word	0x00000002
        /*0030*/ 	.string	""
        /*0030*/ 	.string	"ptxas"
        /*0030*/ 	.string	"Cuda compilation tools, release 13.0, V13.0.88"
        /*0030*/ 	.string	"Build cuda_13.0.r13.0/compiler.36424714_0"
        /*0030*/ 	.string	"-arch sm_100 -m 64 "



//--------------------- .note.nv.cuinfo           --------------------------
	.section	.note.nv.cuinfo,"",@"SHT_NOTE"
	.sectionflags	@"SHF_NOTE_NV_CUINFO"
        /*0018*/ 	.short	0x0002
        /*001a*/ 	.short	0x0064
        /*001c*/ 	.short	0x0082
	.zero		2


//--------------------- .nv.info                  --------------------------
	.section	.nv.info,"",@"SHT_CUDA_INFO"
	.align	4


	//----- nvinfo : EIATTR_REGCOUNT
	.align		4
        /*0000*/ 	.byte	0x04, 0x2f
        /*0002*/ 	.short	(.L_1 - .L_0)
	.align		4
.L_0:
        /*0004*/ 	.word	index@(_Z10computeMSTP8CudaEdgePiS1_S1_S1_ii)
        /*0008*/ 	.word	0x00000020


	//----- nvinfo : EIATTR_FRAME_SIZE
	.align		4
.L_1:
        /*000c*/ 	.byte	0x04, 0x11
        /*000e*/ 	.short	(.L_3 - .L_2)
	.align		4
.L_2:
        /*0010*/ 	.word	index@(_Z10computeMSTP8CudaEdgePiS1_S1_S1_ii)
        /*0014*/ 	.word	0x00000000


	//----- nvinfo : EIATTR_MIN_STACK_SIZE
	.align		4
.L_3:
        /*0018*/ 	.byte	0x04, 0x12
        /*001a*/ 	.short	(.L_5 - .L_4)
	.align		4
.L_4:
        /*001c*/ 	.word	index@(_Z10computeMSTP8CudaEdgePiS1_S1_S1_ii)
        /*0020*/ 	.word	0x00000000
.L_5:


//--------------------- .nv.compat                --------------------------
	.section	.nv.compat,"",@"SHT_CUDA_COMPAT_INFO"
	.align	4
        /*0000*/ 	.byte	0x02, 0x09, 0x00, 0x00, 0x02, 0x02, 0x01, 0x00, 0x02, 0x05, 0x05, 0x00, 0x03, 0x07, 0x01, 0x01
        /*0010*/ 	.byte	0x02, 0x03, 0x00, 0x00, 0x02, 0x06, 0x01, 0x00, 0x04, 0x0b, 0x08, 0x00, 0x09, 0x00, 0x00, 0x00
        /*0020*/ 	.byte	0x00, 0x00, 0x00, 0x00


//--------------------- .nv.info._Z10computeMSTP8CudaEdgePiS1_S1_S1_ii --------------------------
	.section	.nv.info._Z10computeMSTP8CudaEdgePiS1_S1_S1_ii,"",@"SHT_CUDA_INFO"
	.sectionflags	@""
	.align	4


	//----- nvinfo : EIATTR_CUDA_API_VERSION
	.align		4
        /*0000*/ 	.byte	0x04, 0x37
        /*0002*/ 	.short	(.L_7 - .L_6)
.L_6:
        /*0004*/ 	.word	0x00000082


	//----- nvinfo : EIATTR_KPARAM_INFO
	.align		4
.L_7:
        /*0008*/ 	.byte	0x04, 0x17
        /*000a*/ 	.short	(.L_9 - .L_8)
.L_8:
        /*000c*/ 	.word	0x00000000
        /*0010*/ 	.short	0x0006
        /*0012*/ 	.short	0x002c
        /*0014*/ 	.byte	0x00, 0xf0, 0x11, 0x00


	//----- nvinfo : EIATTR_KPARAM_INFO
	.align		4
.L_9:
        /*0018*/ 	.byte	0x04, 0x17
        /*001a*/ 	.short	(.L_11 - .L_10)
.L_10:
        /*001c*/ 	.word	0x00000000
        /*0020*/ 	.short	0x0005
        /*0022*/ 	.short	0x0028
        /*0024*/ 	.byte	0x00, 0xf0, 0x11, 0x00


	//----- nvinfo : EIATTR_KPARAM_INFO
	.align		4
.L_11:
        /*0028*/ 	.byte	0x04, 0x17
        /*002a*/ 	.short	(.L_13 - .L_12)
.L_12:
        /*002c*/ 	.word	0x00000000
        /*0030*/ 	.short	0x0004
        /*0032*/ 	.short	0x0020
        /*0034*/ 	.byte	0x00, 0xf5, 0x21, 0x00


	//----- nvinfo : EIATTR_KPARAM_INFO
	.align		4
.L_13:
        /*0038*/ 	.byte	0x04, 0x17
        /*003a*/ 	.short	(.L_15 - .L_14)
.L_14:
        /*003c*/ 	.word	0x00000000
        /*0040*/ 	.short	0x0003
        /*0042*/ 	.short	0x0018
        /*0044*/ 	.byte	0x00, 0xf5, 0x21, 0x00


	//----- nvinfo : EIATTR_KPARAM_INFO
	.align		4
.L_15:
        /*0048*/ 	.byte	0x04, 0x17
        /*004a*/ 	.short	(.L_17 - .L_16)
.L_16:
        /*004c*/ 	.word	0x00000000
        /*0050*/ 	.short	0x0002
        /*0052*/ 	.short	0x0010
        /*0054*/ 	.byte	0x00, 0xf5, 0x21, 0x00


	//----- nvinfo : EIATTR_KPARAM_INFO
	.align		4
.L_17:
        /*0058*/ 	.byte	0x04, 0x17
        /*005a*/ 	.short	(.L_19 - .L_18)
.L_18:
        /*005c*/ 	.word	0x00000000
        /*0060*/ 	.short	0x0001
        /*0062*/ 	.short	0x0008
        /*0064*/ 	.byte	0x00, 0xf5, 0x21, 0x00


	//----- nvinfo : EIATTR_KPARAM_INFO
	.align		4
.L_19:
        /*0068*/ 	.byte	0x04, 0x17
        /*006a*/ 	.short	(.L_21 - .L_20)
.L_20:
        /*006c*/ 	.word	0x00000000
        /*0070*/ 	.short	0x0000
        /*0072*/ 	.short	0x0000
        /*0074*/ 	.byte	0x00, 0xf5, 0x21, 0x00


	//----- nvinfo : EIATTR_SPARSE_MMA_MASK
	.align		4
.L_21:
        /*0078*/ 	.byte	0x03, 0x50
        /*007a*/ 	.short	0x0000


	//----- nvinfo : EIATTR_MAXREG_COUNT
	.align		4
        /*007c*/ 	.byte	0x03, 0x1b
        /*007e*/ 	.short	0x00ff


	//----- nvinfo : EIATTR_MERCURY_ISA_VERSION
	.align		4
        /*0080*/ 	.byte	0x03, 0x5f
        /*0082*/ 	.short	0x0101


	//----- nvinfo : EIATTR_VRC_CTA_INIT_COUNT
	.align		4
        /*0084*/ 	.byte	0x02, 0x4a
	.zero		1
	.zero		1


	//----- nvinfo : EIATTR_EXIT_INSTR_OFFSETS
	.align		4
        /*0088*/ 	.byte	0x04, 0x1c
        /*008a*/ 	.short	(.L_23 - .L_22)


	//   ....[0]....
.L_22:
        /*008c*/ 	.word	0x00000070


	//   ....[1]....
        /*0090*/ 	.word	0x00002920


	//   ....[2]....
        /*0094*/ 	.word	0x000037d0


	//   ....[3]....
        /*0098*/ 	.word	0x00003810


	//   ....[4]....
        /*009c*/ 	.word	0x000045a0


	//   ....[5]....
        /*00a0*/ 	.word	0x00004790


	//----- nvinfo : EIATTR_CBANK_PARAM_SIZE
	.align		4
.L_23:
        /*00a4*/ 	.byte	0x03, 0x19
        /*00a6*/ 	.short	0x0030


	//----- nvinfo : EIATTR_PARAM_CBANK
	.align		4
        /*00a8*/ 	.byte	0x04, 0x0a
        /*00aa*/ 	.short	(.L_25 - .L_24)
	.align		4
.L_24:
        /*00ac*/ 	.word	index@(.nv.constant0._Z10computeMSTP8CudaEdgePiS1_S1_S1_ii)
        /*00b0*/ 	.short	0x0380
        /*00b2*/ 	.short	0x0030


	//----- nvinfo : EIATTR_SW_WAR
	.align		4
.L_25:
        /*00b4*/ 	.byte	0x04, 0x36
        /*00b6*/ 	.short	(.L_27 - .L_26)
.L_26:
        /*00b8*/ 	.word	0x00000008
.L_27:


//--------------------- .nv.callgraph             --------------------------
	.section	.nv.callgraph,"",@"SHT_CUDA_CALLGRAPH"
	.align	4
	.sectionentsize	8
	.align		4
        /*0000*/ 	.word	0x00000000
	.align		4
        /*0004*/ 	.word	0xffffffff
	.align		4
        /*0008*/ 	.word	0x00000000
	.align		4
        /*000c*/ 	.word	0xfffffffe
	.align		4
        /*0010*/ 	.word	0x00000000
	.align		4
        /*0014*/ 	.word	0xfffffffd
	.align		4
        /*0018*/ 	.word	0x00000000
	.align		4
        /*001c*/ 	.word	0xfffffffc


//--------------------- .text._Z10computeMSTP8CudaEdgePiS1_S1_S1_ii --------------------------
	.section	.text._Z10computeMSTP8CudaEdgePiS1_S1_S1_ii,"ax",@progbits
	.align	128
        .global         _Z10computeMSTP8CudaEdgePiS1_S1_S1_ii
        .type           _Z10computeMSTP8CudaEdgePiS1_S1_S1_ii,@function
        .size           _Z10computeMSTP8CudaEdgePiS1_S1_S1_ii,(.L_x_60 - _Z10computeMSTP8CudaEdgePiS1_S1_S1_ii)
        .other          _Z10computeMSTP8CudaEdgePiS1_S1_S1_ii,@"STO_CUDA_ENTRY STV_DEFAULT"
_Z10computeMSTP8CudaEdgePiS1_S1_S1_ii:
.text._Z10computeMSTP8CudaEdgePiS1_S1_S1_ii:
[----:B------:R-:W-:Y:S08]  /*0000*/  LDC R1, c[0x0][0x37c] ;  /* 0x0000df00ff017b82 */ /* 0x000ff00000000800 */
[----:B------:R-:W0:Y:S01]  /*0010*/  S2UR UR4, SR_CTAID.X ;  /* 0x00000000000479c3 */ /* 0x000e220000002500 */
[----:B------:R-:W1:Y:S01]  /*0020*/  S2R R0, SR_TID.X ;  /* 0x0000000000007919 */ /* 0x000e620000002100 */
[----:B------:R-:W2:Y:S01]  /*0030*/  LDCU UR5, c[0x0][0x360] ;  /* 0x00006c00ff0577ac */ /* 0x000ea20008000800 */
[----:B0-----:R-:W-:-:S04]  /*0040*/  UIADD3 UR4, UPT, UPT, URZ, -UR4, URZ ;  /* 0x80000004ff047290 */ /* 0x001fc8000fffe0ff */
[----:B--2---:R-:W-:-:S06]  /*0050*/  UIMAD UR5, UR4, UR5, URZ ;  /* 0x00000005040572a4 */ /* 0x004fcc000f8e02ff */
[----:B-1----:R-:W-:-:S13]  /*0060*/  ISETP.NE.AND P0, PT, R0, UR5, PT ;  /* 0x0000000500007c0c */ /* 0x002fda000bf05270 */
[----:B------:R-:W-:Y:S05]  /*0070*/  @P0 EXIT ;  /* 0x000000000000094d */ /* 0x000fea0003800000 */
[----:B------:R-:W0:Y:S01]  /*0080*/  LDCU UR5, c[0x0][0x3a8] ;  /* 0x00007500ff0577ac */ /* 0x000e220008000800 */
[----:B------:R-:W1:Y:S01]  /*0090*/  LDCU.64 UR16, c[0x0][0x358] ;  /* 0x00006b00ff1077ac */ /* 0x000e620008000a00 */
[----:B0-----:R-:W-:-:S09]  /*00a0*/  UISETP.GE.AND UP0, UPT, UR5, 0x1, UPT ;  /* 0x000000010500788c */ /* 0x001fd2000bf06270 */
[----:B-1----:R-:W-:Y:S05]  /*00b0*/  BRA.U !UP0, `(.L_x_0) ;  /* 0x0000003508cc7547 */ /* 0x002fea000b800000 */
[----:B------:R-:W-:Y:S01]  /*00c0*/  UIADD3 UR15, UPT, UPT, UR5, -0x1, URZ ;  /* 0xffffffff050f7890 */ /* 0x000fe2000fffe0ff */
[----:B------:R-:W-:Y:S01]  /*00d0*/  HFMA2 R0, -RZ, RZ, 0, 0 ;  /* 0x00000000ff007431 */ /* 0x000fe200000001ff */
[----:B------:R-:W-:Y:S02]  /*00e0*/  ULOP3.LUT UR4, UR5, 0xf, URZ, 0xc0, !UPT ;  /* 0x0000000f05047892 */ /* 0x000fe4000f8ec0ff */
[----:B------:R-:W-:Y:S02]  /*00f0*/  UISETP.GE.U32.AND UP0, UPT, UR15, 0xf, UPT ;  /* 0x0000000f0f00788c */ /* 0x000fe4000bf06070 */
[----:B------:R-:W-:-:S07]  /*0100*/  UISETP.NE.AND UP1, UPT, UR4, URZ, UPT ;  /* 0x000000ff0400728c */ /* 0x000fce000bf25270 */
[----:B------:R-:W-:Y:S05]  /*0110*/  BRA.U !UP0, `(.L_x_1) ;  /* 0x00000001089c7547 */ /* 0x000fea000b800000 */
[----:B------:R-:W0:Y:S01]  /*0120*/  LDC.64 R2, c[0x0][0x390] ;  /* 0x0000e400ff027b82 */ /* 0x000e220000000a00 */
[----:B------:R-:W-:Y:S01]  /*0130*/  ULOP3.LUT UR6, UR5, 0x7ffffff0, URZ, 0xc0, !UPT ;  /* 0x7ffffff005067892 */ /* 0x000fe2000f8ec0ff */
[----:B------:R-:W-:-:S05]  /*0140*/  IMAD.MOV.U32 R7, RZ, RZ, RZ ;  /* 0x000000ffff077224 */ /* 0x000fca00078e00ff */
[----:B------:R-:W-:-:S07]  /*0150*/  MOV R0, UR6 ;  /* 0x0000000600007c02 */ /* 0x000fce0008000f00 */
.L_x_2:
[C---:B--2---:R-:W-:Y:S01]  /*0160*/  VIADD R9, R7.reuse, 0x1 ;  /* 0x0000000107097836 */ /* 0x044fe20000000000 */
[C---:B------:R-:W-:Y:S01]  /*0170*/  IADD3 R11, PT, PT, R7.reuse, 0x2, RZ ;  /* 0x00000002070b7810 */ /* 0x040fe20007ffe0ff */
[C---:B0-----:R-:W-:Y:S01]  /*0180*/  IMAD.WIDE.U32 R4, R7.reuse, 0x4, R2 ;  /* 0x0000000407047825 */ /* 0x041fe200078e0002 */
[C---:B------:R-:W-:Y:S02]  /*0190*/  IADD3 R15, PT, PT, R7.reuse, 0x4, RZ ;  /* 0x00000004070f7810 */ /* 0x040fe40007ffe0ff */
[C---:B------:R-:W-:Y:S01]  /*01a0*/  IADD3 R19, PT, PT, R7.reuse, 0x6, RZ ;  /* 0x0000000607137810 */ /* 0x040fe20007ffe0ff */
[C---:B------:R-:W-:Y:S01]  /*01b0*/  VIADD R13, R7.reuse, 0x3 ;  /* 0x00000003070d7836 */ /* 0x040fe20000000000 */
[----:B------:R0:W-:Y:S01]  /*01c0*/  STG.E desc[UR16][R4.64+0x4], R9 ;  /* 0x0000040904007986 */ /* 0x0001e2000c101910 */
[C---:B------:R-:W-:Y:S01]  /*01d0*/  VIADD R17, R7.reuse, 0x5 ;  /* 0x0000000507117836 */ /* 0x040fe20000000000 */
[C---:B------:R-:W-:Y:S01]  /*01e0*/  IADD3 R23, PT, PT, R7.reuse, 0x8, RZ ;  /* 0x0000000807177810 */ /* 0x040fe20007ffe0ff */
[C---:B------:R-:W-:Y:S01]  /*01f0*/  VIADD R21, R7.reuse, 0x7 ;  /* 0x0000000707157836 */ /* 0x040fe20000000000 */
[----:B------:R1:W-:Y:S01]  /*0200*/  STG.E desc[UR16][R4.64+0x8], R11 ;  /* 0x0000080b04007986 */ /* 0x0003e2000c101910 */
[C---:B------:R-:W-:Y:S01]  /*0210*/  VIADD R25, R7.reuse, 0x9 ;  /* 0x0000000907197836 */ /* 0x040fe20000000000 */
[----:B------:R-:W-:-:S02]  /*0220*/  IADD3 R27, PT, PT, R7, 0xa, RZ ;  /* 0x0000000a071b7810 */ /* 0x000fc40007ffe0ff */
[----:B------:R2:W-:Y:S04]  /*0230*/  STG.E desc[UR16][R4.64+0xc], R13 ;  /* 0x00000c0d04007986 */ /* 0x0005e8000c101910 */
[----:B------:R3:W-:Y:S01]  /*0240*/  STG.E desc[UR16][R4.64+0x10], R15 ;  /* 0x0000100f04007986 */ /* 0x0007e2000c101910 */
[----:B0-----:R-:W-:-:S03]  /*0250*/  VIADD R9, R7, 0xb ;  /* 0x0000000b07097836 */ /* 0x001fc60000000000 */
[----:B------:R0:W-:Y:S01]  /*0260*/  STG.E desc[UR16][R4.64+0x14], R17 ;  /* 0x0000141104007986 */ /* 0x0001e2000c101910 */
[C---:B-1----:R-:W-:Y:S01]  /*0270*/  IADD3 R11, PT, PT, R7.reuse, 0xc, RZ ;  /* 0x0000000c070b7810 */ /* 0x042fe20007ffe0ff */
[C---:B--2---:R-:W-:Y:S02]  /*0280*/  VIADD R13, R7.reuse, 0xd ;  /* 0x0000000d070d7836 */ /* 0x044fe40000000000 */
[----:B------:R1:W-:Y:S01]  /*0290*/  STG.E desc[UR16][R4.64], R7 ;  /* 0x0000000704007986 */ /* 0x0003e2000c101910 */
[----:B---3--:R-:W-:-:S03]  /*02a0*/  IADD3 R15, PT, PT, R7, 0xe, RZ ;  /* 0x0000000e070f7810 */ /* 0x008fc60007ffe0ff */
[----:B------:R2:W-:Y:S01]  /*02b0*/  STG.E desc[UR16][R4.64+0x18], R19 ;  /* 0x0000181304007986 */ /* 0x0005e2000c101910 */
[----:B0-----:R-:W-:-:S03]  /*02c0*/  VIADD R17, R7, 0xf ;  /* 0x0000000f07117836 */ /* 0x001fc60000000000 */
[----:B------:R2:W-:Y:S01]  /*02d0*/  STG.E desc[UR16][R4.64+0x1c], R21 ;  /* 0x00001c1504007986 */ /* 0x0005e2000c101910 */
[----:B-1----:R-:W-:-:S03]  /*02e0*/  IADD3 R7, PT, PT, R7, 0x10, RZ ;  /* 0x0000001007077810 */ /* 0x002fc60007ffe0ff */
[----:B------:R2:W-:Y:S01]  /*02f0*/  STG.E desc[UR16][R4.64+0x20], R23 ;  /* 0x0000201704007986 */ /* 0x0005e2000c101910 */
[----:B------:R-:W-:-:S03]  /*0300*/  ISETP.NE.AND P0, PT, R7, R0, PT ;  /* 0x000000000700720c */ /* 0x000fc60003f05270 */
[----:B------:R2:W-:Y:S04]  /*0310*/  STG.E desc[UR16][R4.64+0x24], R25 ;  /* 0x0000241904007986 */ /* 0x0005e8000c101910 */
[----:B------:R2:W-:Y:S04]  /*0320*/  STG.E desc[UR16][R4.64+0x28], R27 ;  /* 0x0000281b04007986 */ /* 0x0005e8000c101910 */
[----:B------:R2:W-:Y:S04]  /*0330*/  STG.E desc[UR16][R4.64+0x2c], R9 ;  /* 0x00002c0904007986 */ /* 0x0005e8000c101910 */
[----:B------:R2:W-:Y:S04]  /*0340*/  STG.E desc[UR16][R4.64+0x30], R11 ;  /* 0x0000300b04007986 */ /* 0x0005e8000c101910 */
[----:B------:R2:W-:Y:S04]  /*0350*/  STG.E desc[UR16][R4.64+0x34], R13 ;  /* 0x0000340d04007986 */ /* 0x0005e8000c101910 */
[----:B------:R2:W-:Y:S04]  /*0360*/  STG.E desc[UR16][R4.64+0x38], R15 ;  /* 0x0000380f04007986 */ /* 0x0005e8000c101910 */
[----:B------:R2:W-:Y:S01]  /*0370*/  STG.E desc[UR16][R4.64+0x3c], R17 ;  /* 0x00003c1104007986 */ /* 0x0005e2000c101910 */
[----:B------:R-:W-:Y:S05]  /*0380*/  @P0 BRA `(.L_x_2) ;  /* 0xfffffffc00740947 */ /* 0x000fea000383ffff */
.L_x_1:
[----:B------:R-:W-:Y:S05]  /*0390*/  BRA.U !UP1, `(.L_x_3) ;  /* 0x0000000109b87547 */ /* 0x000fea000b800000 */
[----:B------:R-:W-:Y:S02]  /*03a0*/  UISETP.GE.U32.AND UP0, UPT, UR4, 0x8, UPT ;  /* 0x000000080400788c */ /* 0x000fe4000bf06070 */
[----:B------:R-:W-:-:S04]  /*03b0*/  ULOP3.LUT UR6, UR5, 0x7, URZ, 0xc0, !UPT ;  /* 0x0000000705067892 */ /* 0x000fc8000f8ec0ff */
[----:B------:R-:W-:-:S03]  /*03c0*/  UISETP.NE.AND UP1, UPT, UR6, URZ, UPT ;  /* 0x000000ff0600728c */ /* 0x000fc6000bf25270 */
[----:B------:R-:W-:Y:S08]  /*03d0*/  BRA.U !UP0, `(.L_x_4) ;  /* 0x0000000108487547 */ /* 0x000ff0000b800000 */
[----:B------:R-:W0:Y:S01]  /*03e0*/  LDC.64 R2, c[0x0][0x390] ;  /* 0x0000e400ff027b82 */ /* 0x000e220000000a00 */
[C---:B--2---:R-:W-:Y:S01]  /*03f0*/  VIADD R5, R0.reuse, 0x1 ;  /* 0x0000000100057836 */ /* 0x044fe20000000000 */
[C---:B------:R-:W-:Y:S01]  /*0400*/  IADD3 R7, PT, PT, R0.reuse, 0x2, RZ ;  /* 0x0000000200077810 */ /* 0x040fe20007ffe0ff */
[C---:B------:R-:W-:Y:S01]  /*0410*/  VIADD R9, R0.reuse, 0x3 ;  /* 0x0000000300097836 */ /* 0x040fe20000000000 */
[C---:B------:R-:W-:Y:S01]  /*0420*/  IADD3 R11, PT, PT, R0.reuse, 0x4, RZ ;  /* 0x00000004000b7810 */ /* 0x040fe20007ffe0ff */
[C---:B------:R-:W-:Y:S01]  /*0430*/  VIADD R13, R0.reuse, 0x5 ;  /* 0x00000005000d7836 */ /* 0x040fe20000000000 */
[C---:B------:R-:W-:Y:S01]  /*0440*/  IADD3 R15, PT, PT, R0.reuse, 0x6, RZ ;  /* 0x00000006000f7810 */ /* 0x040fe20007ffe0ff */
[C---:B------:R-:W-:Y:S02]  /*0450*/  VIADD R17, R0.reuse, 0x7 ;  /* 0x0000000700117836 */ /* 0x040fe40000000000 */
[----:B0-----:R-:W-:-:S05]  /*0460*/  IMAD.WIDE.U32 R2, R0, 0x4, R2 ;  /* 0x0000000400027825 */ /* 0x001fca00078e0002 */
[----:B------:R-:W-:Y:S04]  /*0470*/  STG.E desc[UR16][R2.64+0x4], R5 ;  /* 0x0000040502007986 */ /* 0x000fe8000c101910 */
[----:B------:R-:W-:Y:S04]  /*0480*/  STG.E desc[UR16][R2.64+0x8], R7 ;  /* 0x0000080702007986 */ /* 0x000fe8000c101910 */
[----:B------:R-:W-:Y:S04]  /*0490*/  STG.E desc[UR16][R2.64+0xc], R9 ;  /* 0x00000c0902007986 */ /* 0x000fe8000c101910 */
[----:B------:R-:W-:Y:S04]  /*04a0*/  STG.E desc[UR16][R2.64+0x10], R11 ;  /* 0x0000100b02007986 */ /* 0x000fe8000c101910 */
[----:B------:R-:W-:Y:S04]  /*04b0*/  STG.E desc[UR16][R2.64+0x14], R13 ;  /* 0x0000140d02007986 */ /* 0x000fe8000c101910 */
[----:B------:R-:W-:Y:S04]  /*04c0*/  STG.E desc[UR16][R2.64+0x18], R15 ;  /* 0x0000180f02007986 */ /* 0x000fe8000c101910 */
[----:B------:R-:W-:Y:S04]  /*04d0*/  STG.E desc[UR16][R2.64+0x1c], R17 ;  /* 0x00001c1102007986 */ /* 0x000fe8000c101910 */
[----:B------:R0:W-:Y:S02]  /*04e0*/  STG.E desc[UR16][R2.64], R0 ;  /* 0x0000000002007986 */ /* 0x0001e4000c101910 */
[----:B0-----:R-:W-:-:S07]  /*04f0*/  IADD3 R0, PT, PT, R0, 0x8, RZ ;  /* 0x0000000800007810 */ /* 0x001fce0007ffe0ff */
.L_x_4:
        /* <DEDUP_REMOVED lines=8> */
[C---:B------:R-:W-:Y:S02]  /*0580*/  VIADD R9, R0.reuse, 0x3 ;  /* 0x0000000300097836 */ /* 0x040fe40000000000 */
[----:B0-----:R-:W-:-:S05]  /*0590*/  IMAD.WIDE.U32 R2, R0, 0x4, R2 ;  /* 0x0000000400027825 */ /* 0x001fca00078e0002 */
[----:B------:R-:W-:Y:S04]  /*05a0*/  STG.E desc[UR16][R2.64+0x4], R5 ;  /* 0x0000040502007986 */ /* 0x000fe8000c101910 */
[----:B------:R-:W-:Y:S04]  /*05b0*/  STG.E desc[UR16][R2.64+0x8], R7 ;  /* 0x0000080702007986 */ /* 0x000fe8000c101910 */
[----:B------:R-:W-:Y:S04]  /*05c0*/  STG.E desc[UR16][R2.64+0xc], R9 ;  /* 0x00000c0902007986 */ /* 0x000fe8000c101910 */
[----:B------:R0:W-:Y:S02]  /*05d0*/  STG.E desc[UR16][R2.64], R0 ;  /* 0x0000000002007986 */ /* 0x0001e4000c101910 */
[----:B0-----:R-:W-:-:S07]  /*05e0*/  IADD3 R0, PT, PT, R0, 0x4, RZ ;  /* 0x0000000400007810 */ /* 0x001fce0007ffe0ff */
.L_x_5:
[----:B------:R-:W-:Y:S05]  /*05f0*/  BRA.U !UP1, `(.L_x_3) ;  /* 0x0000000109207547 */ /* 0x000fea000b800000 */
[----:B--2---:R-:W0:Y:S01]  /*0600*/  LDC.64 R4, c[0x0][0x390] ;  /* 0x0000e400ff047b82 */ /* 0x004e220000000a00 */
[----:B------:R-:W-:-:S05]  /*0610*/  UMOV UR4, URZ ;  /* 0x000000ff00047c82 */ /* 0x000fca0008000000 */
.L_x_6:
[----:B------:R-:W-:Y:S01]  /*0620*/  UIADD3 UR4, UPT, UPT, UR4, 0x1, URZ ;  /* 0x0000000104047890 */ /* 0x000fe2000fffe0ff */
[----:B0-----:R-:W-:-:S03]  /*0630*/  IMAD.WIDE.U32 R2, R0, 0x4, R4 ;  /* 0x0000000400027825 */ /* 0x001fc600078e0004 */
[----:B------:R-:W-:Y:S02]  /*0640*/  UISETP.NE.AND UP0, UPT, UR4, UR7, UPT ;  /* 0x000000070400728c */ /* 0x000fe4000bf05270 */
[----:B------:R0:W-:Y:S02]  /*0650*/  STG.E desc[UR16][R2.64], R0 ;  /* 0x0000000002007986 */ /* 0x0001e4000c101910 */
[----:B0-----:R-:W-:-:S05]  /*0660*/  VIADD R0, R0, 0x1 ;  /* 0x0000000100007836 */ /* 0x001fca0000000000 */
[----:B------:R-:W-:Y:S05]  /*0670*/  BRA.U UP0, `(.L_x_6) ;  /* 0xfffffffd00e87547 */ /* 0x000fea000b83ffff */
.L_x_3:
[----:B------:R-:W0:Y:S02]  /*0680*/  LDCU UR4, c[0x0][0x3ac] ;  /* 0x00007580ff0477ac */ /* 0x000e240008000800 */
[----:B0-----:R-:W-:-:S09]  /*0690*/  UISETP.GE.AND UP0, UPT, UR4, 0x1, UPT ;  /* 0x000000010400788c */ /* 0x001fd2000bf06270 */
[----:B------:R-:W-:Y:S05]  /*06a0*/  BRA.U !UP0, `(.L_x_7) ;  /* 0x0000002108a47547 */ /* 0x000fea000b800000 */
[----:B------:R-:W-:Y:S02]  /*06b0*/  ULOP3.LUT UR18, UR5, 0x7ffffff8, URZ, 0xc0, !UPT ;  /* 0x7ffffff805127892 */ /* 0x000fe4000f8ec0ff */
[----:B------:R-:W-:Y:S02]  /*06c0*/  ULOP3.LUT UR19, UR4, 0x3, URZ, 0xc0, !UPT ;  /* 0x0000000304137892 */ /* 0x000fe4000f8ec0ff */
[----:B------:R-:W-:Y:S02]  /*06d0*/  ULOP3.LUT UR20, UR5, 0x7, URZ, 0xc0, !UPT ;  /* 0x0000000705147892 */ /* 0x000fe4000f8ec0ff */
[----:B------:R-:W-:Y:S02]  /*06e0*/  ULOP3.LUT UR21, UR5, 0x3, URZ, 0xc0, !UPT ;  /* 0x0000000305157892 */ /* 0x000fe4000f8ec0ff */
[----:B------:R-:W-:Y:S02]  /*06f0*/  ULOP3.LUT UR22, UR5, 0xf, URZ, 0xc0, !UPT ;  /* 0x0000000f05167892 */ /* 0x000fe4000f8ec0ff */
[----:B------:R-:W-:-:S02]  /*0700*/  ULOP3.LUT UR4, UR4, 0x7ffffffc, URZ, 0xc0, !UPT ;  /* 0x7ffffffc04047892 */ /* 0x000fc4000f8ec0ff */
[----:B------:R-:W-:Y:S02]  /*0710*/  ULOP3.LUT UR14, UR5, 0x7ffffff0, URZ, 0xc0, !UPT ;  /* 0x7ffffff0050e7892 */ /* 0x000fe4000f8ec0ff */
[----:B------:R-:W-:-:S12]  /*0720*/  UIADD3 UR9, UPT, UPT, -UR18, URZ, URZ ;  /* 0x000000ff12097290 */ /* 0x000fd8000fffe1ff */
.L_x_33:
[----:B------:R-:W-:Y:S01]  /*0730*/  UISETP.GE.U32.AND UP0, UPT, UR15, 0x7, UPT ;  /* 0x000000070f00788c */ /* 0x000fe2000bf06070 */
[----:B0-----:R-:W-:-:S08]  /*0740*/  HFMA2 R7, -RZ, RZ, 0, 0 ;  /* 0x00000000ff077431 */ /* 0x001fd000000001ff */
[----:B------:R-:W-:Y:S05]  /*0750*/  BRA.U !UP0, `(.L_x_8) ;  /* 0x0000000108a47547 */ /* 0x000fea000b800000 */
[----:B------:R-:W0:Y:S01]  /*0760*/  LDCU.64 UR10, c[0x0][0x398] ;  /* 0x00007300ff0a77ac */ /* 0x000e220008000a00 */
[----:B------:R-:W1:Y:S01]  /*0770*/  LDCU.64 UR12, c[0x0][0x3a0] ;  /* 0x00007400ff0c77ac */ /* 0x000e620008000a00 */
[----:B0-----:R-:W-:Y:S02]  /*0780*/  UIADD3 UR7, UP0, UPT, UR10, 0x10, URZ ;  /* 0x000000100a077890 */ /* 0x001fe4000ff1e0ff */
[----:B-1----:R-:W-:Y:S02]  /*0790*/  UIADD3 UR5, UP1, UPT, UR12, 0x10, URZ ;  /* 0x000000100c057890 */ /* 0x002fe4000ff3e0ff */
[----:B------:R-:W-:Y:S02]  /*07a0*/  UIADD3.X UR8, UPT, UPT, URZ, UR11, URZ, UP0, !UPT ;  /* 0x0000000bff087290 */ /* 0x000fe400087fe4ff */
[----:B------:R-:W-:Y:S01]  /*07b0*/  IMAD.U32 R6, RZ, RZ, UR7 ;  /* 0x00000007ff067e24 */ /* 0x000fe2000f8e00ff */
[----:B------:R-:W-:Y:S01]  /*07c0*/  UIADD3.X UR6, UPT, UPT, URZ, UR13, URZ, UP1, !UPT ;  /* 0x0000000dff067290 */ /* 0x000fe20008ffe4ff */
[----:B------:R-:W-:Y:S01]  /*07d0*/  MOV R0, UR5 ;  /* 0x0000000500007c02 */ /* 0x000fe20008000f00 */
[----:B------:R-:W-:Y:S01]  /*07e0*/  UMOV UR5, UR9 ;  /* 0x0000000900057c82 */ /* 0x000fe20008000000 */
[----:B--2---:R-:W-:-:S03]  /*07f0*/  IMAD.U32 R9, RZ, RZ, UR8 ;  /* 0x00000008ff097e24 */ /* 0x004fc6000f8e00ff */
[----:B------:R-:W-:-:S07]  /*0800*/  MOV R7, UR6 ;  /* 0x0000000600077c02 */ /* 0x000fce0008000f00 */
.L_x_9:
[----:B0-----:R-:W-:Y:S01]  /*0810*/  IMAD.MOV.U32 R11, RZ, RZ, -0x1 ;  /* 0xffffffffff0b7424 */ /* 0x001fe200078e00ff */
[----:B------:R-:W-:Y:S01]  /*0820*/  MOV R3, R9 ;  /* 0x0000000900037202 */ /* 0x000fe20000000f00 */
[----:B------:R-:W-:Y:S01]  /*0830*/  IMAD.MOV.U32 R2, RZ, RZ, R6 ;  /* 0x000000ffff027224 */ /* 0x000fe200078e0006 */
[----:B------:R-:W-:Y:S01]  /*0840*/  MOV R13, 0x7fffffff ;  /* 0x7fffffff000d7802 */ /* 0x000fe20000000f00 */
[----:B------:R-:W-:Y:S01]  /*0850*/  IMAD.MOV.U32 R4, RZ, RZ, R0 ;  /* 0x000000ffff047224 */ /* 0x000fe200078e0000 */
[----:B------:R-:W-:Y:S01]  /*0860*/  MOV R5, R7 ;  /* 0x0000000700057202 */ /* 0x000fe20000000f00 */
[----:B------:R-:W-:Y:S01]  /*0870*/  UIADD3 UR5, UPT, UPT, UR5, 0x8, URZ ;  /* 0x0000000805057890 */ /* 0x000fe2000fffe0ff */
[----:B------:R0:W-:Y:S01]  /*0880*/  STG.E desc[UR16][R2.64+-0x10], R11 ;  /* 0xfffff00b02007986 */ /* 0x0001e2000c101910 */
[----:B------:R-:W-:Y:S02]  /*0890*/  IADD3 R6, P0, PT, R2, 0x20, RZ ;  /* 0x0000002002067810 */ /* 0x000fe40007f1e0ff */
[----:B------:R-:W-:Y:S01]  /*08a0*/  UISETP.NE.AND UP0, UPT, UR5, URZ, UPT ;  /* 0x000000ff0500728c */ /* 0x000fe2000bf05270 */
[----:B------:R0:W-:Y:S01]  /*08b0*/  STG.E desc[UR16][R4.64+-0x10], R13 ;  /* 0xfffff00d04007986 */ /* 0x0001e2000c101910 */
[----:B------:R-:W-:Y:S01]  /*08c0*/  IADD3 R0, P1, PT, R4, 0x20, RZ ;  /* 0x0000002004007810 */ /* 0x000fe20007f3e0ff */
[----:B------:R-:W-:-:S02]  /*08d0*/  IMAD.X R9, RZ, RZ, R3, P0 ;  /* 0x000000ffff097224 */ /* 0x000fc400000e0603 */
[----:B------:R0:W-:Y:S01]  /*08e0*/  STG.E desc[UR16][R2.64+-0xc], R11 ;  /* 0xfffff40b02007986 */ /* 0x0001e2000c101910 */
[----:B------:R-:W-:-:S03]  /*08f0*/  IADD3.X R7, PT, PT, RZ, R5, RZ, P1, !PT ;  /* 0x00000005ff077210 */ /* 0x000fc60000ffe4ff */
[----:B------:R0:W-:Y:S04]  /*0900*/  STG.E desc[UR16][R4.64+-0xc], R13 ;  /* 0xfffff40d04007986 */ /* 0x0001e8000c101910 */
        /* <DEDUP_REMOVED lines=11> */
[----:B------:R0:W-:Y:S01]  /*09c0*/  STG.E desc[UR16][R4.64+0xc], R13 ;  /* 0x00000c0d04007986 */ /* 0x0001e2000c101910 */
[----:B------:R-:W-:Y:S05]  /*09d0*/  BRA.U UP0, `(.L_x_9) ;  /* 0xfffffffd008c7547 */ /* 0x000fea000b83ffff */
[----:B------:R-:W-:-:S07]  /*09e0*/  IMAD.U32 R7, RZ, RZ, UR18 ;  /* 0x00000012ff077e24 */ /* 0x000fce000f8e00ff */
.L_x_8:
[----:B------:R-:W-:-:S09]  /*09f0*/  UISETP.NE.AND UP0, UPT, UR20, URZ, UPT ;  /* 0x000000ff1400728c */ /* 0x000fd2000bf05270 */
[----:B------:R-:W-:Y:S05]  /*0a00*/  BRA.U !UP0, `(.L_x_10) ;  /* 0x0000000108b47547 */ /* 0x000fea000b800000 */
[----:B------:R-:W-:Y:S02]  /*0a10*/  UIADD3 UR5, UPT, UPT, UR20, -0x1, URZ ;  /* 0xffffffff14057890 */ /* 0x000fe4000fffe0ff */
[----:B------:R-:W-:Y:S02]  /*0a20*/  UISETP.NE.AND UP1, UPT, UR21, URZ, UPT ;  /* 0x000000ff1500728c */ /* 0x000fe4000bf25270 */
[----:B------:R-:W-:-:S09]  /*0a30*/  UISETP.GE.U32.AND UP0, UPT, UR5, 0x3, UPT ;  /* 0x000000030500788c */ /* 0x000fd2000bf06070 */
[----:B------:R-:W-:Y:S05]  /*0a40*/  BRA.U !UP0, `(.L_x_11) ;  /* 0x00000001083c7547 */ /* 0x000fea000b800000 */
[----:B0-----:R-:W0:Y:S01]  /*0a50*/  LDC.64 R2, c[0x0][0x398] ;  /* 0x0000e600ff027b82 */ /* 0x001e220000000a00 */
[----:B--2---:R-:W-:Y:S01]  /*0a60*/  MOV R9, 0xffffffff ;  /* 0xffffffff00097802 */ /* 0x004fe20000000f00 */
[----:B------:R-:W-:-:S06]  /*0a70*/  IMAD.MOV.U32 R11, RZ, RZ, 0x7fffffff ;  /* 0x7fffffffff0b7424 */ /* 0x000fcc00078e00ff */
[----:B------:R-:W1:Y:S01]  /*0a80*/  LDC.64 R4, c[0x0][0x3a0] ;  /* 0x0000e800ff047b82 */ /* 0x000e620000000a00 */
[----:B0-----:R-:W-:-:S05]  /*0a90*/  IMAD.WIDE.U32 R2, R7, 0x4, R2 ;  /* 0x0000000407027825 */ /* 0x001fca00078e0002 */
[----:B------:R3:W-:Y:S01]  /*0aa0*/  STG.E desc[UR16][R2.64], R9 ;  /* 0x0000000902007986 */ /* 0x0007e2000c101910 */
[C---:B-1----:R-:W-:Y:S01]  /*0ab0*/  IMAD.WIDE.U32 R4, R7.reuse, 0x4, R4 ;  /* 0x0000000407047825 */ /* 0x042fe200078e0004 */
[----:B------:R-:W-:-:S04]  /*0ac0*/  IADD3 R7, PT, PT, R7, 0x4, RZ ;  /* 0x0000000407077810 */ /* 0x000fc80007ffe0ff */
[----:B------:R3:W-:Y:S04]  /*0ad0*/  STG.E desc[UR16][R4.64], R11 ;  /* 0x0000000b04007986 */ /* 0x0007e8000c101910 */
[----:B------:R3:W-:Y:S04]  /*0ae0*/  STG.E desc[UR16][R2.64+0x4], R9 ;  /* 0x0000040902007986 */ /* 0x0007e8000c101910 */
[----:B------:R3:W-:Y:S04]  /*0af0*/  STG.E desc[UR16][R4.64+0x4], R11 ;  /* 0x0000040b04007986 */ /* 0x0007e8000c101910 */
[----:B------:R3:W-:Y:S04]  /*0b00*/  STG.E desc[UR16][R2.64+0x8], R9 ;  /* 0x0000080902007986 */ /* 0x0007e8000c101910 */
[----:B------:R3:W-:Y:S04]  /*0b10*/  STG.E desc[UR16][R4.64+0x8], R11 ;  /* 0x0000080b04007986 */ /* 0x0007e8000c101910 */
[----:B------:R3:W-:Y:S04]  /*0b20*/  STG.E desc[UR16][R2.64+0xc], R9 ;  /* 0x00000c0902007986 */ /* 0x0007e8000c101910 */
[----:B------:R3:W-:Y:S02]  /*0b30*/  STG.E desc[UR16][R4.64+0xc], R11 ;  /* 0x00000c0b04007986 */ /* 0x0007e4000c101910 */
.L_x_11:
[----:B------:R-:W-:Y:S05]  /*0b40*/  BRA.U !UP1, `(.L_x_10) ;  /* 0x0000000109647547 */ /* 0x000fea000b800000 */
[----:B------:R-:W1:Y:S01]  /*0b50*/  LDCU UR5, c[0x0][0x3a8] ;  /* 0x00007500ff0577ac */ /* 0x000e620008000800 */
[----:B------:R-:W-:Y:S02]  /*0b60*/  UISETP.NE.AND UP0, UPT, UR21, 0x1, UPT ;  /* 0x000000011500788c */ /* 0x000fe4000bf05270 */
[----:B-1----:R-:W-:-:S04]  /*0b70*/  ULOP3.LUT UR5, UR5, 0x1, URZ, 0xc0, !UPT ;  /* 0x0000000105057892 */ /* 0x002fc8000f8ec0ff */
[----:B------:R-:W-:-:S03]  /*0b80*/  UISETP.NE.U32.AND UP1, UPT, UR5, 0x1, UPT ;  /* 0x000000010500788c */ /* 0x000fc6000bf25070 */
[----:B------:R-:W-:Y:S08]  /*0b90*/  BRA.U !UP0, `(.L_x_12) ;  /* 0x00000001082c7547 */ /* 0x000ff0000b800000 */
[----:B0--3--:R-:W0:Y:S01]  /*0ba0*/  LDC.64 R2, c[0x0][0x398] ;  /* 0x0000e600ff027b82 */ /* 0x009e220000000a00 */
[----:B--2---:R-:W-:Y:S01]  /*0bb0*/  IMAD.MOV.U32 R9, RZ, RZ, -0x1 ;  /* 0xffffffffff097424 */ /* 0x004fe200078e00ff */
[----:B------:R-:W-:-:S06]  /*0bc0*/  MOV R11, 0x7fffffff ;  /* 0x7fffffff000b7802 */ /* 0x000fcc0000000f00 */
[----:B------:R-:W1:Y:S01]  /*0bd0*/  LDC.64 R4, c[0x0][0x3a0] ;  /* 0x0000e800ff047b82 */ /* 0x000e620000000a00 */
[----:B0-----:R-:W-:-:S05]  /*0be0*/  IMAD.WIDE.U32 R2, R7, 0x4, R2 ;  /* 0x0000000407027825 */ /* 0x001fca00078e0002 */
[----:B------:R4:W-:Y:S01]  /*0bf0*/  STG.E desc[UR16][R2.64], R9 ;  /* 0x0000000902007986 */ /* 0x0009e2000c101910 */
[----:B-1----:R-:W-:-:S04]  /*0c00*/  IMAD.WIDE.U32 R4, R7, 0x4, R4 ;  /* 0x0000000407047825 */ /* 0x002fc800078e0004 */
[----:B------:R-:W-:Y:S01]  /*0c10*/  VIADD R7, R7, 0x2 ;  /* 0x0000000207077836 */ /* 0x000fe20000000000 */
[----:B------:R4:W-:Y:S04]  /*0c20*/  STG.E desc[UR16][R4.64], R11 ;  /* 0x0000000b04007986 */ /* 0x0009e8000c101910 */
[----:B------:R4:W-:Y:S04]  /*0c30*/  STG.E desc[UR16][R2.64+0x4], R9 ;  /* 0x0000040902007986 */ /* 0x0009e8000c101910 */
[----:B------:R4:W-:Y:S02]  /*0c40*/  STG.E desc[UR16][R4.64+0x4], R11 ;  /* 0x0000040b04007986 */ /* 0x0009e4000c101910 */
.L_x_12:
[----:B------:R-:W-:Y:S05]  /*0c50*/  BRA.U UP1, `(.L_x_10) ;  /* 0x0000000101207547 */ /* 0x000fea000b800000 */
[----:B0--34-:R-:W0:Y:S01]  /*0c60*/  LDC.64 R2, c[0x0][0x398] ;  /* 0x0000e600ff027b82 */ /* 0x019e220000000a00 */
[----:B--2---:R-:W-:-:S07]  /*0c70*/  MOV R9, 0xffffffff ;  /* 0xffffffff00097802 */ /* 0x004fce0000000f00 */
[----:B------:R-:W1:Y:S01]  /*0c80*/  LDC.64 R4, c[0x0][0x3a0] ;  /* 0x0000e800ff047b82 */ /* 0x000e620000000a00 */
[----:B0-----:R-:W-:-:S05]  /*0c90*/  IMAD.WIDE.U32 R2, R7, 0x4, R2 ;  /* 0x0000000407027825 */ /* 0x001fca00078e0002 */
[----:B------:R0:W-:Y:S01]  /*0ca0*/  STG.E desc[UR16][R2.64], R9 ;  /* 0x0000000902007986 */ /* 0x0001e2000c101910 */
[----:B-1----:R-:W-:-:S04]  /*0cb0*/  IMAD.WIDE.U32 R4, R7, 0x4, R4 ;  /* 0x0000000407047825 */ /* 0x002fc800078e0004 */
[----:B------:R-:W-:-:S05]  /*0cc0*/  IMAD.MOV.U32 R7, RZ, RZ, 0x7fffffff ;  /* 0x7fffffffff077424 */ /* 0x000fca00078e00ff */
[----:B------:R0:W-:Y:S02]  /*0cd0*/  STG.E desc[UR16][R4.64], R7 ;  /* 0x0000000704007986 */ /* 0x0001e4000c101910 */
.L_x_10:
[----:B------:R-:W1:Y:S01]  /*0ce0*/  LDCU UR5, c[0x0][0x3ac] ;  /* 0x00007580ff0577ac */ /* 0x000e620008000800 */
[----:B------:R-:W-:Y:S01]  /*0cf0*/  HFMA2 R0, -RZ, RZ, 0, 0 ;  /* 0x00000000ff007431 */ /* 0x000fe200000001ff */
[----:B-1----:R-:W-:-:S09]  /*0d00*/  UISETP.GE.U32.AND UP0, UPT, UR5, 0x4, UPT ;  /* 0x000000040500788c */ /* 0x002fd2000bf06070 */
[----:B------:R-:W-:Y:S05]  /*0d10*/  BRA.U !UP0, `(.L_x_13) ;  /* 0x0000000d08507547 */ /* 0x000fea000b800000 */
[----:B0-----:R-:W0:Y:S08]  /*0d20*/  LDC.64 R6, c[0x0][0x380] ;  /* 0x0000e000ff067b82 */ /* 0x001e300000000a00 */
[----:B---34-:R-:W1:Y:S08]  /*0d30*/  LDC.64 R2, c[0x0][0x380] ;  /* 0x0000e000ff027b82 */ /* 0x018e700000000a00 */
[----:B--2---:R-:W2:Y:S01]  /*0d40*/  LDC.64 R4, c[0x0][0x390] ;  /* 0x0000e400ff047b82 */ /* 0x004ea20000000a00 */
[----:B0-----:R-:W2:Y:S04]  /*0d50*/  LDG.E R7, desc[UR16][R6.64] ;  /* 0x0000001006077981 */ /* 0x001ea8000c1e1900 */
[----:B-1----:R-:W3:Y:S01]  /*0d60*/  LDG.E R11, desc[UR16][R2.64+0x4] ;  /* 0x00000410020b7981 */ /* 0x002ee2000c1e1900 */
[----:B--2---:R-:W-:-:S05]  /*0d70*/  IMAD.WIDE R8, R7, 0x4, R4 ;  /* 0x0000000407087825 */ /* 0x004fca00078e0204 */
[----:B------:R-:W2:Y:S01]  /*0d80*/  LDG.E R13, desc[UR16][R8.64] ;  /* 0x00000010080d7981 */ /* 0x000ea2000c1e1900 */
[----:B---3--:R-:W-:-:S05]  /*0d90*/  IMAD.WIDE R10, R11, 0x4, R4 ;  /* 0x000000040b0a7825 */ /* 0x008fca00078e0204 */
[----:B------:R-:W2:Y:S02]  /*0da0*/  LDG.E R17, desc[UR16][R10.64] ;  /* 0x000000100a117981 */ /* 0x000ea4000c1e1900 */
[----:B--2---:R-:W-:-:S13]  /*0db0*/  ISETP.NE.AND P0, PT, R13, R17, PT ;  /* 0x000000110d00720c */ /* 0x004fda0003f05270 */
[----:B------:R-:W-:Y:S05]  /*0dc0*/  @!P0 BRA `(.L_x_14) ;  /* 0x0000000000408947 */ /* 0x000fea0003800000 */
[----:B------:R-:W0:Y:S01]  /*0dd0*/  LDC.64 R10, c[0x0][0x3a0] ;  /* 0x0000e800ff0a7b82 */ /* 0x000e220000000a00 */
[----:B------:R-:W2:Y:S01]  /*0de0*/  LDG.E R15, desc[UR16][R2.64+0x8] ;  /* 0x00000810020f7981 */ /* 0x000ea2000c1e1900 */
[----:B0-----:R-:W-:-:S05]  /*0df0*/  IMAD.WIDE R6, R13, 0x4, R10 ;  /* 0x000000040d067825 */ /* 0x001fca00078e020a */
[----:B------:R-:W2:Y:S01]  /*0e00*/  LDG.E R0, desc[UR16][R6.64] ;  /* 0x0000001006007981 */ /* 0x000ea2000c1e1900 */
[----:B------:R-:W-:Y:S01]  /*0e10*/  IMAD.WIDE R10, R17, 0x4, R10 ;  /* 0x00000004110a7825 */ /* 0x000fe200078e020a */
[----:B--2---:R-:W-:-:S13]  /*0e20*/  ISETP.GE.AND P0, PT, R15, R0, PT ;  /* 0x000000000f00720c */ /* 0x004fda0003f06270 */
[----:B------:R-:W0:Y:S01]  /*0e30*/  @!P0 LDC.64 R8, c[0x0][0x398] ;  /* 0x0000e600ff088b82 */ /* 0x000e220000000a00 */
[----:B------:R1:W-:Y:S01]  /*0e40*/  @!P0 STG.E desc[UR16][R6.64], R15 ;  /* 0x0000000f06008986 */ /* 0x0003e2000c101910 */
[----:B0-----:R-:W-:-:S05]  /*0e50*/  @!P0 IMAD.WIDE R8, R13, 0x4, R8 ;  /* 0x000000040d088825 */ /* 0x001fca00078e0208 */
[----:B------:R1:W-:Y:S04]  /*0e60*/  @!P0 STG.E desc[UR16][R8.64], RZ ;  /* 0x000000ff08008986 */ /* 0x0003e8000c101910 */
[----:B------:R-:W2:Y:S02]  /*0e70*/  LDG.E R0, desc[UR16][R10.64] ;  /* 0x000000100a007981 */ /* 0x000ea4000c1e1900 */
[----:B--2---:R-:W-:-:S13]  /*0e80*/  ISETP.GE.AND P0, PT, R15, R0, PT ;  /* 0x000000000f00720c */ /* 0x004fda0003f06270 */
[----:B------:R-:W0:Y:S01]  /*0e90*/  @!P0 LDC.64 R12, c[0x0][0x398] ;  /* 0x0000e600ff0c8b82 */ /* 0x000e220000000a00 */
[----:B------:R1:W-:Y:S01]  /*0ea0*/  @!P0 STG.E desc[UR16][R10.64], R15 ;  /* 0x0000000f0a008986 */ /* 0x0003e2000c101910 */
[----:B0-----:R-:W-:-:S05]  /*0eb0*/  @!P0 IMAD.WIDE R12, R17, 0x4, R12 ;  /* 0x00000004110c8825 */ /* 0x001fca00078e020c */
[----:B------:R1:W-:Y:S02]  /*0ec0*/  @!P0 STG.E desc[UR16][R12.64], RZ ;  /* 0x000000ff0c008986 */ /* 0x0003e4000c101910 */
.L_x_14:
[----:B-1----:R-:W2:Y:S04]  /*0ed0*/  LDG.E R7, desc[UR16][R2.64+0xc] ;  /* 0x00000c1002077981 */ /* 0x002ea8000c1e1900 */
[----:B------:R-:W3:Y:S01]  /*0ee0*/  LDG.E R9, desc[UR16][R2.64+0x10] ;  /* 0x0000101002097981 */ /* 0x000ee2000c1e1900 */
[----:B--2---:R-:W-:-:S04]  /*0ef0*/  IMAD.WIDE R6, R7, 0x4, R4 ;  /* 0x0000000407067825 */ /* 0x004fc800078e0204 */
[----:B---3--:R-:W-:Y:S01]  /*0f00*/  IMAD.WIDE R8, R9, 0x4, R4 ;  /* 0x0000000409087825 */ /* 0x008fe200078e0204 */
[----:B------:R-:W2:Y:S04]  /*0f10*/  LDG.E R13, desc[UR16][R6.64] ;  /* 0x00000010060d7981 */ /* 0x000ea8000c1e1900 */
        /* <DEDUP_REMOVED lines=10> */
[----:B------:R-:W-:Y:S01]  /*0fc0*/  @!P0 IMAD.MOV.U32 R19, RZ, RZ, 0x1 ;  /* 0x00000001ff138424 */ /* 0x000fe200078e00ff */
[----:B------:R1:W-:Y:S01]  /*0fd0*/  @!P0 STG.E desc[UR16][R6.64], R15 ;  /* 0x0000000f06008986 */ /* 0x0003e2000c101910 */
[----:B0-----:R-:W-:-:S05]  /*0fe0*/  @!P0 IMAD.WIDE R8, R13, 0x4, R8 ;  /* 0x000000040d088825 */ /* 0x001fca00078e0208 */
[----:B------:R1:W-:Y:S04]  /*0ff0*/  @!P0 STG.E desc[UR16][R8.64], R19 ;  /* 0x0000001308008986 */ /* 0x0003e8000c101910 */
[----:B------:R-:W2:Y:S02]  /*1000*/  LDG.E R0, desc[UR16][R10.64] ;  /* 0x000000100a007981 */ /* 0x000ea4000c1e1900 */
[----:B--2---:R-:W-:-:S13]  /*1010*/  ISETP.GE.AND P0, PT, R15, R0, PT ;  /* 0x000000000f00720c */ /* 0x004fda0003f06270 */
[----:B------:R-:W0:Y:S01]  /*1020*/  @!P0 LDC.64 R12, c[0x0][0x398] ;  /* 0x0000e600ff0c8b82 */ /* 0x000e220000000a00 */
[----:B------:R-:W-:Y:S01]  /*1030*/  @!P0 MOV R21, 0x1 ;  /* 0x0000000100158802 */ /* 0x000fe20000000f00 */
[----:B------:R1:W-:Y:S01]  /*1040*/  @!P0 STG.E desc[UR16][R10.64], R15 ;  /* 0x0000000f0a008986 */ /* 0x0003e2000c101910 */
[----:B0-----:R-:W-:-:S05]  /*1050*/  @!P0 IMAD.WIDE R12, R17, 0x4, R12 ;  /* 0x00000004110c8825 */ /* 0x001fca00078e020c */
[----:B------:R1:W-:Y:S02]  /*1060*/  @!P0 STG.E desc[UR16][R12.64], R21 ;  /* 0x000000150c008986 */ /* 0x0003e4000c101910 */
.L_x_15:
        /* <DEDUP_REMOVED lines=26> */
.L_x_16:
[----:B-1----:R-:W2:Y:S04]  /*1210*/  LDG.E R7, desc[UR16][R2.64+0x24] ;  /* 0x0000241002077981 */ /* 0x002ea8000c1e1900 */
[----:B------:R-:W3:Y:S01]  /*1220*/  LDG.E R9, desc[UR16][R2.64+0x28] ;  /* 0x0000281002097981 */ /* 0x000ee2000c1e1900 */
[----:B--2---:R-:W-:-:S04]  /*1230*/  IMAD.WIDE R6, R7, 0x4, R4 ;  /* 0x0000000407067825 */ /* 0x004fc800078e0204 */
[----:B---3--:R-:W-:Y:S01]  /*1240*/  IMAD.WIDE R4, R9, 0x4, R4 ;  /* 0x0000000409047825 */ /* 0x008fe200078e0204 */
[----:B------:R-:W2:Y:S04]  /*1250*/  LDG.E R13, desc[UR16][R6.64] ;  /* 0x00000010060d7981 */ /* 0x000ea8000c1e1900 */
[----:B------:R-:W2:Y:S01]  /*1260*/  LDG.E R15, desc[UR16][R4.64] ;  /* 0x00000010040f7981 */ /* 0x000ea2000c1e1900 */
[----:B------:R-:W-:Y:S01]  /*1270*/  UISETP.NE.AND UP0, UPT, UR4, 0x4, UPT ;  /* 0x000000040400788c */ /* 0x000fe2000bf05270 */
        /* <DEDUP_REMOVED lines=20> */
.L_x_17:
[----:B------:R-:W-:Y:S01]  /*13c0*/  IMAD.U32 R0, RZ, RZ, UR4 ;  /* 0x00000004ff007e24 */ /* 0x000fe2000f8e00ff */
[----:B------:R-:W-:Y:S06]  /*13d0*/  BRA.U !UP0, `(.L_x_13) ;  /* 0x0000000508a07547 */ /* 0x000fec000b800000 */
[----:B-1----:R-:W0:Y:S01]  /*13e0*/  LDC.64 R2, c[0x0][0x3a0] ;  /* 0x0000e800ff027b82 */ /* 0x002e220000000a00 */
[----:B------:R-:W-:-:S07]  /*13f0*/  HFMA2 R9, -RZ, RZ, 0, 2.384185791015625e-07 ;  /* 0x00000004ff097431 */ /* 0x000fce00000001ff */
[----:B------:R-:W1:Y:S08]  /*1400*/  LDC.64 R4, c[0x0][0x390] ;  /* 0x0000e400ff047b82 */ /* 0x000e700000000a00 */
[----:B------:R-:W2:Y:S02]  /*1410*/  LDC.64 R6, c[0x0][0x380] ;  /* 0x0000e000ff067b82 */ /* 0x000ea40000000a00 */
.L_x_22:
[----:B-12---:R-:W-:-:S05]  /*1420*/  IMAD.WIDE.U32 R10, R9, 0xc, R6 ;  /* 0x0000000c090a7825 */ /* 0x006fca00078e0006 */
[----:B------:R-:W1:Y:S04]  /*1430*/  LDG.E R13, desc[UR16][R10.64] ;  /* 0x000000100a0d7981 */ /* 0x000e68000c1e1900 */
[----:B------:R-:W2:Y:S01]  /*1440*/  LDG.E R15, desc[UR16][R10.64+0x4] ;  /* 0x000004100a0f7981 */ /* 0x000ea2000c1e1900 */
[----:B-1----:R-:W-:-:S04]  /*1450*/  IMAD.WIDE R12, R13, 0x4, R4 ;  /* 0x000000040d0c7825 */ /* 0x002fc800078e0204 */
[----:B--2---:R-:W-:Y:S02]  /*1460*/  IMAD.WIDE R14, R15, 0x4, R4 ;  /* 0x000000040f0e7825 */ /* 0x004fe400078e0204 */
[----:B------:R-:W2:Y:S04]  /*1470*/  LDG.E R13, desc[UR16][R12.64] ;  /* 0x000000100c0d7981 */ /* 0x000ea8000c1e1900 */
[----:B------:R-:W2:Y:S02]  /*1480*/  LDG.E R23, desc[UR16][R14.64] ;  /* 0x000000100e177981 */ /* 0x000ea4000c1e1900 */
[----:B--2---:R-:W-:-:S13]  /*1490*/  ISETP.NE.AND P0, PT, R13, R23, PT ;  /* 0x000000170d00720c */ /* 0x004fda0003f05270 */
[----:B------:R-:W-:Y:S05]  /*14a0*/  @!P0 BRA `(.L_x_18) ;  /* 0x00000000003c8947 */ /* 0x000fea0003800000 */
[--C-:B0-----:R-:W-:Y:S01]  /*14b0*/  IMAD.WIDE R16, R13, 0x4, R2.reuse ;  /* 0x000000040d107825 */ /* 0x101fe200078e0202 */
[----:B------:R-:W2:Y:S04]  /*14c0*/  LDG.E R21, desc[UR16][R10.64+0x8] ;  /* 0x000008100a157981 */ /* 0x000ea8000c1e1900 */
[----:B------:R-:W2:Y:S01]  /*14d0*/  LDG.E R0, desc[UR16][R16.64] ;  /* 0x0000001010007981 */ /* 0x000ea2000c1e1900 */
[----:B------:R-:W-:Y:S01]  /*14e0*/  IMAD.WIDE R18, R23, 0x4, R2 ;  /* 0x0000000417127825 */ /* 0x000fe200078e0202 */
[----:B--2---:R-:W-:-:S13]  /*14f0*/  ISETP.GE.AND P0, PT, R21, R0, PT ;  /* 0x000000001500720c */ /* 0x004fda0003f06270 */
[----:B------:R-:W0:Y:S01]  /*1500*/  @!P0 LDC.64 R14, c[0x0][0x398] ;  /* 0x0000e600ff0e8b82 */ /* 0x000e220000000a00 */
[----:B------:R1:W-:Y:S01]  /*1510*/  @!P0 STG.E desc[UR16][R16.64], R21 ;  /* 0x0000001510008986 */ /* 0x0003e2000c101910 */
[----:B0-----:R-:W-:-:S05]  /*1520*/  @!P0 IMAD.WIDE R14, R13, 0x4, R14 ;  /* 0x000000040d0e8825 */ /* 0x001fca00078e020e */
[----:B------:R1:W-:Y:S04]  /*1530*/  @!P0 STG.E desc[UR16][R14.64], R9 ;  /* 0x000000090e008986 */ /* 0x0003e8000c101910 */
[----:B------:R-:W2:Y:S02]  /*1540*/  LDG.E R0, desc[UR16][R18.64] ;  /* 0x0000001012007981 */ /* 0x000ea4000c1e1900 */
[----:B--2---:R-:W-:-:S13]  /*1550*/  ISETP.GE.AND P0, PT, R21, R0, PT ;  /* 0x000000001500720c */ /* 0x004fda0003f06270 */
[----:B------:R-:W0:Y:S01]  /*1560*/  @!P0 LDC.64 R12, c[0x0][0x398] ;  /* 0x0000e600ff0c8b82 */ /* 0x000e220000000a00 */
[----:B------:R1:W-:Y:S01]  /*1570*/  @!P0 STG.E desc[UR16][R18.64], R21 ;  /* 0x0000001512008986 */ /* 0x0003e2000c101910 */
[----:B0-----:R-:W-:-:S05]  /*1580*/  @!P0 IMAD.WIDE R12, R23, 0x4, R12 ;  /* 0x00000004170c8825 */ /* 0x001fca00078e020c */
[----:B------:R1:W-:Y:S02]  /*1590*/  @!P0 STG.E desc[UR16][R12.64], R9 ;  /* 0x000000090c008986 */ /* 0x0003e4000c101910 */
.L_x_18:
[----:B-1----:R-:W2:Y:S04]  /*15a0*/  LDG.E R13, desc[UR16][R10.64+0xc] ;  /* 0x00000c100a0d7981 */ /* 0x002ea8000c1e1900 */
[----:B------:R-:W3:Y:S01]  /*15b0*/  LDG.E R15, desc[UR16][R10.64+0x10] ;  /* 0x000010100a0f7981 */ /* 0x000ee2000c1e1900 */
[----:B--2---:R-:W-:-:S04]  /*15c0*/  IMAD.WIDE R12, R13, 0x4, R4 ;  /* 0x000000040d0c7825 */ /* 0x004fc800078e0204 */
[----:B---3--:R-:W-:Y:S02]  /*15d0*/  IMAD.WIDE R14, R15, 0x4, R4 ;  /* 0x000000040f0e7825 */ /* 0x008fe400078e0204 */
[----:B------:R-:W2:Y:S04]  /*15e0*/  LDG.E R13, desc[UR16][R12.64] ;  /* 0x000000100c0d7981 */ /* 0x000ea8000c1e1900 */
[----:B------:R-:W2:Y:S02]  /*15f0*/  LDG.E R25, desc[UR16][R14.64] ;  /* 0x000000100e197981 */ /* 0x000ea4000c1e1900 */
[----:B--2---:R-:W-:-:S13]  /*1600*/  ISETP.NE.AND P0, PT, R13, R25, PT ;  /* 0x000000190d00720c */ /* 0x004fda0003f05270 */
[----:B------:R-:W-:Y:S05]  /*1610*/  @!P0 BRA `(.L_x_19) ;  /* 0x0000000000408947 */ /* 0x000fea0003800000 */
[--C-:B0-----:R-:W-:Y:S01]  /*1620*/  IMAD.WIDE R16, R13, 0x4, R2.reuse ;  /* 0x000000040d107825 */ /* 0x101fe200078e0202 */
[----:B------:R-:W2:Y:S04]  /*1630*/  LDG.E R23, desc[UR16][R10.64+0x14] ;  /* 0x000014100a177981 */ /* 0x000ea8000c1e1900 */
[----:B------:R-:W2:Y:S01]  /*1640*/  LDG.E R0, desc[UR16][R16.64] ;  /* 0x0000001010007981 */ /* 0x000ea2000c1e1900 */
[----:B------:R-:W-:Y:S02]  /*1650*/  VIADD R21, R9, 0x1 ;  /* 0x0000000109157836 */ /* 0x000fe40000000000 */
        /* <DEDUP_REMOVED lines=12> */
.L_x_19:
        /* <DEDUP_REMOVED lines=11> */
[----:B------:R-:W-:Y:S01]  /*17d0*/  IADD3 R21, PT, PT, R9, 0x2, RZ ;  /* 0x0000000209157810 */ /* 0x000fe20007ffe0ff */
        /* <DEDUP_REMOVED lines=12> */
.L_x_20:
        /* <DEDUP_REMOVED lines=8> */
[----:B0-----:R-:W-:Y:S01]  /*1920*/  IMAD.WIDE R14, R17, 0x4, R2 ;  /* 0x00000004110e7825 */ /* 0x001fe200078e0202 */
[----:B------:R-:W2:Y:S04]  /*1930*/  LDG.E R21, desc[UR16][R10.64+0x2c] ;  /* 0x00002c100a157981 */ /* 0x000ea8000c1e1900 */
[----:B------:R-:W2:Y:S01]  /*1940*/  LDG.E R0, desc[UR16][R14.64] ;  /* 0x000000100e007981 */ /* 0x000ea2000c1e1900 */
[----:B------:R-:W-:Y:S01]  /*1950*/  VIADD R19, R9, 0x3 ;  /* 0x0000000309137836 */ /* 0x000fe20000000000 */
[----:B--2---:R-:W-:-:S13]  /*1960*/  ISETP.GE.AND P0, PT, R21, R0, PT ;  /* 0x000000001500720c */ /* 0x004fda0003f06270 */
[----:B------:R-:W0:Y:S01]  /*1970*/  @!P0 LDC.64 R12, c[0x0][0x398] ;  /* 0x0000e600ff0c8b82 */ /* 0x000e220000000a00 */
[----:B------:R1:W-:Y:S01]  /*1980*/  @!P0 STG.E desc[UR16][R14.64], R21 ;  /* 0x000000150e008986 */ /* 0x0003e2000c101910 */
[----:B0-----:R-:W-:-:S04]  /*1990*/  @!P0 IMAD.WIDE R12, R17, 0x4, R12 ;  /* 0x00000004110c8825 */ /* 0x001fc800078e020c */
[----:B------:R-:W-:Y:S01]  /*19a0*/  IMAD.WIDE R16, R23, 0x4, R2 ;  /* 0x0000000417107825 */ /* 0x000fe200078e0202 */
[----:B------:R1:W-:Y:S04]  /*19b0*/  @!P0 STG.E desc[UR16][R12.64], R19 ;  /* 0x000000130c008986 */ /* 0x0003e8000c101910 */
[----:B------:R-:W2:Y:S02]  /*19c0*/  LDG.E R0, desc[UR16][R16.64] ;  /* 0x0000001010007981 */ /* 0x000ea4000c1e1900 */
[----:B--2---:R-:W-:-:S13]  /*19d0*/  ISETP.GE.AND P0, PT, R21, R0, PT ;  /* 0x000000001500720c */ /* 0x004fda0003f06270 */
[----:B------:R-:W0:Y:S01]  /*19e0*/  @!P0 LDC.64 R10, c[0x0][0x398] ;  /* 0x0000e600ff0a8b82 */ /* 0x000e220000000a00 */
[----:B------:R1:W-:Y:S01]  /*19f0*/  @!P0 STG.E desc[UR16][R16.64], R21 ;  /* 0x0000001510008986 */ /* 0x0003e2000c101910 */
[----:B0-----:R-:W-:-:S05]  /*1a00*/  @!P0 IMAD.WIDE R10, R23, 0x4, R10 ;  /* 0x00000004170a8825 */ /* 0x001fca00078e020a */
[----:B------:R1:W-:Y:S02]  /*1a10*/  @!P0 STG.E desc[UR16][R10.64], R19 ;  /* 0x000000130a008986 */ /* 0x0003e4000c101910 */
.L_x_21:
[----:B------:R-:W-:-:S04]  /*1a20*/  IADD3 R9, PT, PT, R9, 0x4, RZ ;  /* 0x0000000409097810 */ /* 0x000fc80007ffe0ff */
[----:B------:R-:W-:-:S13]  /*1a30*/  ISETP.NE.AND P0, PT, R9, UR4, PT ;  /* 0x0000000409007c0c */ /* 0x000fda000bf05270 */
[----:B------:R-:W-:Y:S05]  /*1a40*/  @P0 BRA `(.L_x_22) ;  /* 0xfffffff800740947 */ /* 0x000fea000383ffff */
[----:B------:R-:W-:-:S07]  /*1a50*/  IMAD.U32 R0, RZ, RZ, UR4 ;  /* 0x00000004ff007e24 */ /* 0x000fce000f8e00ff */
.L_x_13:
[----:B------:R-:W-:-:S09]  /*1a60*/  UISETP.NE.AND UP0, UPT, UR19, URZ, UPT ;  /* 0x000000ff1300728c */ /* 0x000fd2000bf05270 */
[----:B------:R-:W-:Y:S05]  /*1a70*/  BRA.U !UP0, `(.L_x_23) ;  /* 0x0000000508447547 */ /* 0x000fea000b800000 */
[----:B01-34-:R-:W0:Y:S08]  /*1a80*/  LDC.64 R2, c[0x0][0x380] ;  /* 0x0000e000ff027b82 */ /* 0x01be300000000a00 */
[----:B--2---:R-:W1:Y:S01]  /*1a90*/  LDC.64 R4, c[0x0][0x390] ;  /* 0x0000e400ff047b82 */ /* 0x004e620000000a00 */
[----:B0-----:R-:W-:-:S05]  /*1aa0*/  IMAD.WIDE.U32 R2, R0, 0xc, R2 ;  /* 0x0000000c00027825 */ /* 0x001fca00078e0002 */
[----:B------:R-:W1:Y:S04]  /*1ab0*/  LDG.E R7, desc[UR16][R2.64] ;  /* 0x0000001002077981 */ /* 0x000e68000c1e1900 */
[----:B------:R-:W2:Y:S01]  /*1ac0*/  LDG.E R9, desc[UR16][R2.64+0x4] ;  /* 0x0000041002097981 */ /* 0x000ea2000c1e1900 */
[----:B-1----:R-:W-:-:S04]  /*1ad0*/  IMAD.WIDE R6, R7, 0x4, R4 ;  /* 0x0000000407067825 */ /* 0x002fc800078e0204 */
[----:B--2---:R-:W-:Y:S01]  /*1ae0*/  IMAD.WIDE R8, R9, 0x4, R4 ;  /* 0x0000000409087825 */ /* 0x004fe200078e0204 */
        /* <DEDUP_REMOVED lines=21> */
.L_x_24:
[----:B------:R-:W-:Y:S05]  /*1c40*/  BRA.U !UP0, `(.L_x_23) ;  /* 0x0000000108d07547 */ /* 0x000fea000b800000 */
        /* <DEDUP_REMOVED lines=26> */
.L_x_25:
[----:B------:R-:W-:Y:S05]  /*1df0*/  BRA.U !UP0, `(.L_x_23) ;  /* 0x0000000108647547 */ /* 0x000fea000b800000 */
        /* <DEDUP_REMOVED lines=25> */
.L_x_23:
[----:B-1----:R-:W-:Y:S02]  /*1f90*/  PRMT R12, RZ, 0x7610, R12 ;  /* 0x00007610ff0c7816 */ /* 0x002fe4000000000c */
[----:B------:R-:W-:-:S07]  /*1fa0*/  MOV R0, RZ ;  /* 0x000000ff00007202 */ /* 0x000fce0000000f00 */
.L_x_32:
[----:B0--34-:R-:W0:Y:S01]  /*1fb0*/  LDC.64 R2, c[0x0][0x398] ;  /* 0x0000e600ff027b82 */ /* 0x019e220000000a00 */
[----:B------:R-:W1:Y:S01]  /*1fc0*/  LDCU UR5, c[0x0][0x3a8] ;  /* 0x00007500ff0577ac */ /* 0x000e620008000800 */
[----:B0-----:R-:W-:-:S05]  /*1fd0*/  IMAD.WIDE.U32 R2, R0, 0x4, R2 ;  /* 0x0000000400027825 */ /* 0x001fca00078e0002 */
[----:B--2---:R-:W2:Y:S01]  /*1fe0*/  LDG.E R5, desc[UR16][R2.64] ;  /* 0x0000001002057981 */ /* 0x004ea2000c1e1900 */
[----:B------:R-:W-:-:S05]  /*1ff0*/  VIADD R0, R0, 0x1 ;  /* 0x0000000100007836 */ /* 0x000fca0000000000 */
[----:B-1----:R-:W-:Y:S02]  /*2000*/  ISETP.NE.AND P0, PT, R0, UR5, PT ;  /* 0x0000000500007c0c */ /* 0x002fe4000bf05270 */
[----:B--2---:R-:W-:-:S13]  /*2010*/  ISETP.NE.AND P1, PT, R5, -0x1, PT ;  /* 0xffffffff0500780c */ /* 0x004fda0003f25270 */
[----:B------:R-:W-:Y:S05]  /*2020*/  @!P1 BRA `(.L_x_26) ;  /* 0x0000000800349947 */ /* 0x000fea0003800000 */
[----:B------:R-:W0:Y:S02]  /*2030*/  LDC.64 R2, c[0x0][0x380] ;  /* 0x0000e000ff027b82 */ /* 0x000e240000000a00 */
[----:B0-----:R-:W-:-:S06]  /*2040*/  IMAD.WIDE R2, R5, 0xc, R2 ;  /* 0x0000000c05027825 */ /* 0x001fcc00078e0202 */
[----:B------:R-:W0:Y:S01]  /*2050*/  LDC.64 R4, c[0x0][0x390] ;  /* 0x0000e400ff047b82 */ /* 0x000e220000000a00 */
[----:B------:R-:W0:Y:S04]  /*2060*/  LDG.E R7, desc[UR16][R2.64] ;  /* 0x0000001002077981 */ /* 0x000e28000c1e1900 */
[----:B------:R-:W2:Y:S01]  /*2070*/  LDG.E R11, desc[UR16][R2.64+0x4] ;  /* 0x00000410020b7981 */ /* 0x000ea2000c1e1900 */
[----:B0-----:R-:W-:-:S04]  /*2080*/  IMAD.WIDE R6, R7, 0x4, R4 ;  /* 0x0000000407067825 */ /* 0x001fc800078e0204 */
[----:B--2---:R-:W-:Y:S01]  /*2090*/  IMAD.WIDE R10, R11, 0x4, R4 ;  /* 0x000000040b0a7825 */ /* 0x004fe200078e0204 */
[----:B------:R-:W2:Y:S04]  /*20a0*/  LDG.E R9, desc[UR16][R6.64] ;  /* 0x0000001006097981 */ /* 0x000ea8000c1e1900 */
[----:B------:R-:W2:Y:S02]  /*20b0*/  LDG.E R8, desc[UR16][R10.64] ;  /* 0x000000100a087981 */ /* 0x000ea4000c1e1900 */
[----:B--2---:R-:W-:-:S13]  /*20c0*/  ISETP.NE.AND P1, PT, R9, R8, PT ;  /* 0x000000080900720c */ /* 0x004fda0003f25270 */
[----:B------:R-:W-:Y:S05]  /*20d0*/  @!P1 BRA `(.L_x_26) ;  /* 0x0000000800089947 */ /* 0x000fea0003800000 */
[----:B------:R-:W-:Y:S01]  /*20e0*/  UISETP.GE.U32.AND UP0, UPT, UR15, 0xf, UPT ;  /* 0x0000000f0f00788c */ /* 0x000fe2000bf06070 */
[----:B------:R-:W-:-:S08]  /*20f0*/  HFMA2 R11, -RZ, RZ, 0, 0 ;  /* 0x00000000ff0b7431 */ /* 0x000fd000000001ff */
[----:B------:R-:W-:Y:S05]  /*2100*/  BRA.U !UP0, `(.L_x_27) ;  /* 0x0000000108dc7547 */ /* 0x000fea000b800000 */
[----:B------:R-:W0:Y:S01]  /*2110*/  LDC.64 R4, c[0x0][0x390] ;  /* 0x0000e400ff047b82 */ /* 0x000e220000000a00 */
[----:B------:R-:W-:-:S07]  /*2120*/  IMAD.MOV.U32 R11, RZ, RZ, RZ ;  /* 0x000000ffff0b7224 */ /* 0x000fce00078e00ff */
.L_x_28:
[----:B01----:R-:W-:-:S05]  /*2130*/  IMAD.WIDE.U32 R6, R11, 0x4, R4 ;  /* 0x000000040b067825 */ /* 0x003fca00078e0004 */
[----:B------:R-:W2:Y:S04]  /*2140*/  LDG.E R13, desc[UR16][R6.64] ;  /* 0x00000010060d7981 */ /* 0x000ea8000c1e1900 */
[----:B------:R-:W3:Y:S04]  /*2150*/  LDG.E R15, desc[UR16][R6.64+0x4] ;  /* 0x00000410060f7981 */ /* 0x000ee8000c1e1900 */
[----:B------:R-:W4:Y:S04]  /*2160*/  LDG.E R17, desc[UR16][R6.64+0x8] ;  /* 0x0000081006117981 */ /* 0x000f28000c1e1900 */
[----:B------:R-:W5:Y:S04]  /*2170*/  LDG.E R19, desc[UR16][R6.64+0xc] ;  /* 0x00000c1006137981 */ /* 0x000f68000c1e1900 */
        /* <DEDUP_REMOVED lines=9> */
[----:B------:R-:W5:Y:S01]  /*2210*/  LDG.E R18, desc[UR16][R6.64+0x3c] ;  /* 0x00003c1006127981 */ /* 0x000f62000c1e1900 */
[----:B--2---:R-:W-:-:S03]  /*2220*/  ISETP.NE.AND P2, PT, R13, R8, PT ;  /* 0x000000080d00720c */ /* 0x004fc60003f45270 */
[----:B------:R-:W2:Y:S01]  /*2230*/  LDG.E R13, desc[UR16][R6.64+0x34] ;  /* 0x00003410060d7981 */ /* 0x000ea2000c1e1900 */
[----:B---3--:R-:W-:-:S03]  /*2240*/  ISETP.NE.AND P3, PT, R15, R8, PT ;  /* 0x000000080f00720c */ /* 0x008fc60003f65270 */
[----:B------:R-:W3:Y:S01]  /*2250*/  LDG.E R15, desc[UR16][R6.64+0x38] ;  /* 0x00003810060f7981 */ /* 0x000ee2000c1e1900 */
[-C--:B----4-:R-:W-:Y:S02]  /*2260*/  ISETP.NE.AND P4, PT, R17, R8.reuse, PT ;  /* 0x000000081100720c */ /* 0x090fe40003f85270 */
[-C--:B-----5:R-:W-:Y:S02]  /*2270*/  ISETP.NE.AND P5, PT, R19, R8.reuse, PT ;  /* 0x000000081300720c */ /* 0x0a0fe40003fa5270 */
[-C--:B------:R-:W-:Y:S01]  /*2280*/  ISETP.NE.AND P1, PT, R23, R8.reuse, PT ;  /* 0x000000081700720c */ /* 0x080fe20003f25270 */
[----:B------:R1:W-:Y:S01]  /*2290*/  @!P2 STG.E desc[UR16][R6.64], R9 ;  /* 0x000000090600a986 */ /* 0x0003e2000c101910 */
[----:B------:R-:W-:-:S03]  /*22a0*/  ISETP.NE.AND P6, PT, R21, R8, PT ;  /* 0x000000081500720c */ /* 0x000fc60003fc5270 */
[----:B------:R1:W-:Y:S01]  /*22b0*/  @!P3 STG.E desc[UR16][R6.64+0x4], R9 ;  /* 0x000004090600b986 */ /* 0x0003e2000c101910 */
[----:B------:R-:W-:-:S03]  /*22c0*/  ISETP.NE.AND P2, PT, R25, R8, PT ;  /* 0x000000081900720c */ /* 0x000fc60003f45270 */
[----:B------:R1:W-:Y:S01]  /*22d0*/  @!P4 STG.E desc[UR16][R6.64+0x8], R9 ;  /* 0x000008090600c986 */ /* 0x0003e2000c101910 */
[----:B------:R-:W-:-:S03]  /*22e0*/  ISETP.NE.AND P3, PT, R27, R8, PT ;  /* 0x000000081b00720c */ /* 0x000fc60003f65270 */
[----:B------:R1:W-:Y:S01]  /*22f0*/  @!P5 STG.E desc[UR16][R6.64+0xc], R9 ;  /* 0x00000c090600d986 */ /* 0x0003e2000c101910 */
[----:B------:R-:W-:-:S03]  /*2300*/  ISETP.NE.AND P4, PT, R29, R8, PT ;  /* 0x000000081d00720c */ /* 0x000fc60003f85270 */
[----:B------:R1:W-:Y:S01]  /*2310*/  @!P1 STG.E desc[UR16][R6.64+0x14], R9 ;  /* 0x0000140906009986 */ /* 0x0003e2000c101910 */
[-C--:B------:R-:W-:Y:S02]  /*2320*/  ISETP.NE.AND P5, PT, R10, R8.reuse, PT ;  /* 0x000000080a00720c */ /* 0x080fe40003fa5270 */
[-C--:B------:R-:W-:Y:S02]  /*2330*/  ISETP.NE.AND P1, PT, R14, R8.reuse, PT ;  /* 0x000000080e00720c */ /* 0x080fe40003f25270 */
[----:B------:R-:W-:Y:S01]  /*2340*/  IADD3 R11, PT, PT, R11, 0x10, RZ ;  /* 0x000000100b0b7810 */ /* 0x000fe20007ffe0ff */
[----:B------:R1:W-:Y:S01]  /*2350*/  @!P6 STG.E desc[UR16][R6.64+0x10], R9 ;  /* 0x000010090600e986 */ /* 0x0003e2000c101910 */
[----:B------:R-:W-:-:S03]  /*2360*/  ISETP.NE.AND P6, PT, R12, R8, PT ;  /* 0x000000080c00720c */ /* 0x000fc60003fc5270 */
[----:B------:R1:W-:Y:S01]  /*2370*/  @!P2 STG.E desc[UR16][R6.64+0x18], R9 ;  /* 0x000018090600a986 */ /* 0x0003e2000c101910 */
[----:B------:R-:W-:-:S03]  /*2380*/  ISETP.NE.AND P2, PT, R16, R8, PT ;  /* 0x000000081000720c */ /* 0x000fc60003f45270 */
[----:B------:R1:W-:Y:S04]  /*2390*/  @!P3 STG.E desc[UR16][R6.64+0x1c], R9 ;  /* 0x00001c090600b986 */ /* 0x0003e8000c101910 */
[----:B------:R1:W-:Y:S04]  /*23a0*/  @!P4 STG.E desc[UR16][R6.64+0x20], R9 ;  /* 0x000020090600c986 */ /* 0x0003e8000c101910 */
[----:B------:R1:W-:Y:S01]  /*23b0*/  @!P5 STG.E desc[UR16][R6.64+0x24], R9 ;  /* 0x000024090600d986 */ /* 0x0003e2000c101910 */
[----:B------:R-:W-:-:S03]  /*23c0*/  ISETP.NE.AND P5, PT, R18, R8, PT ;  /* 0x000000081200720c */ /* 0x000fc60003fa5270 */
[----:B------:R1:W-:Y:S01]  /*23d0*/  @!P1 STG.E desc[UR16][R6.64+0x2c], R9 ;  /* 0x00002c0906009986 */ /* 0x0003e2000c101910 */
[----:B------:R-:W-:-:S03]  /*23e0*/  ISETP.NE.AND P1, PT, R11, UR14, PT ;  /* 0x0000000e0b007c0c */ /* 0x000fc6000bf25270 */
[----:B------:R1:W-:Y:S04]  /*23f0*/  @!P6 STG.E desc[UR16][R6.64+0x28], R9 ;  /* 0x000028090600e986 */ /* 0x0003e8000c101910 */
[----:B------:R1:W-:Y:S04]  /*2400*/  @!P2 STG.E desc[UR16][R6.64+0x30], R9 ;  /* 0x000030090600a986 */ /* 0x0003e8000c101910 */
[----:B------:R1:W-:Y:S01]  /*2410*/  @!P5 STG.E desc[UR16][R6.64+0x3c], R9 ;  /* 0x00003c090600d986 */ /* 0x0003e2000c101910 */
[-C--:B--2---:R-:W-:Y:S02]  /*2420*/  ISETP.NE.AND P3, PT, R13, R8.reuse, PT ;  /* 0x000000080d00720c */ /* 0x084fe40003f65270 */
[----:B---3--:R-:W-:-:S11]  /*2430*/  ISETP.NE.AND P4, PT, R15, R8, PT ;  /* 0x000000080f00720c */ /* 0x008fd60003f85270 */
[----:B------:R1:W-:Y:S04]  /*2440*/  @!P3 STG.E desc[UR16][R6.64+0x34], R9 ;  /* 0x000034090600b986 */ /* 0x0003e8000c101910 */
[----:B------:R1:W-:Y:S01]  /*2450*/  @!P4 STG.E desc[UR16][R6.64+0x38], R9 ;  /* 0x000038090600c986 */ /* 0x0003e2000c101910 */
[----:B------:R-:W-:Y:S05]  /*2460*/  @P1 BRA `(.L_x_28) ;  /* 0xfffffffc00301947 */ /* 0x000fea000383ffff */
[----:B------:R-:W-:-:S07]  /*2470*/  IMAD.U32 R11, RZ, RZ, UR14 ;  /* 0x0000000eff0b7e24 */ /* 0x000fce000f8e00ff */
.L_x_27:
[----:B------:R-:W-:-:S09]  /*2480*/  UISETP.NE.AND UP0, UPT, UR22, URZ, UPT ;  /* 0x000000ff1600728c */ /* 0x000fd2000bf05270 */
[----:B------:R-:W-:Y:S05]  /*2490*/  BRA.U !UP0, `(.L_x_29) ;  /* 0x0000000508007547 */ /* 0x000fea000b800000 */
[----:B------:R-:W-:Y:S02]  /*24a0*/  UIADD3 UR5, UPT, UPT, UR22, -0x1, URZ ;  /* 0xffffffff16057890 */ /* 0x000fe4000fffe0ff */
[----:B------:R-:W-:Y:S02]  /*24b0*/  UISETP.NE.AND UP1, UPT, UR20, URZ, UPT ;  /* 0x000000ff1400728c */ /* 0x000fe4000bf25270 */
[----:B------:R-:W-:-:S09]  /*24c0*/  UISETP.GE.U32.AND UP0, UPT, UR5, 0x7, UPT ;  /* 0x000000070500788c */ /* 0x000fd2000bf06070 */
[----:B------:R-:W-:Y:S05]  /*24d0*/  BRA.U !UP0, `(.L_x_30) ;  /* 0x0000000108687547 */ /* 0x000fea000b800000 */
[----:B-1----:R-:W-:-:S05]  /*24e0*/  IMAD.WIDE.U32 R6, R11, 0x4, R4 ;  /* 0x000000040b067825 */ /* 0x002fca00078e0004 */
[----:B------:R-:W2:Y:S04]  /*24f0*/  LDG.E R13, desc[UR16][R6.64] ;  /* 0x00000010060d7981 */ /* 0x000ea8000c1e1900 */
[----:B------:R-:W3:Y:S04]  /*2500*/  LDG.E R15, desc[UR16][R6.64+0x4] ;  /* 0x00000410060f7981 */ /* 0x000ee8000c1e1900 */
[----:B------:R-:W4:Y:S04]  /*2510*/  LDG.E R17, desc[UR16][R6.64+0x8] ;  /* 0x0000081006117981 */ /* 0x000f28000c1e1900 */
[----:B------:R-:W5:Y:S04]  /*2520*/  LDG.E R19, desc[UR16][R6.64+0xc] ;  /* 0x00000c1006137981 */ /* 0x000f68000c1e1900 */
[----:B------:R-:W5:Y:S04]  /*2530*/  LDG.E R21, desc[UR16][R6.64+0x10] ;  /* 0x0000101006157981 */ /* 0x000f68000c1e1900 */
[----:B------:R-:W5:Y:S04]  /*2540*/  LDG.E R23, desc[UR16][R6.64+0x14] ;  /* 0x0000141006177981 */ /* 0x000f68000c1e1900 */
[----:B------:R-:W5:Y:S04]  /*2550*/  LDG.E R25, desc[UR16][R6.64+0x18] ;  /* 0x0000181006197981 */ /* 0x000f68000c1e1900 */
[----:B------:R-:W5:Y:S01]  /*2560*/  LDG.E R27, desc[UR16][R6.64+0x1c] ;  /* 0x00001c10061b7981 */ /* 0x000f62000c1e1900 */
[----:B------:R-:W-:-:S02]  /*2570*/  IADD3 R11, PT, PT, R11, 0x8, RZ ;  /* 0x000000080b0b7810 */ /* 0x000fc40007ffe0ff */
[-C--:B--2---:R-:W-:Y:S02]  /*2580*/  ISETP.NE.AND P6, PT, R13, R8.reuse, PT ;  /* 0x000000080d00720c */ /* 0x084fe40003fc5270 */
[-C--:B---3--:R-:W-:Y:S02]  /*2590*/  ISETP.NE.AND P1, PT, R15, R8.reuse, PT ;  /* 0x000000080f00720c */ /* 0x088fe40003f25270 */
[-C--:B----4-:R-:W-:Y:S02]  /*25a0*/  ISETP.NE.AND P2, PT, R17, R8.reuse, PT ;  /* 0x000000081100720c */ /* 0x090fe40003f45270 */
[----:B-----5:R-:W-:-:S07]  /*25b0*/  ISETP.NE.AND P3, PT, R19, R8, PT ;  /* 0x000000081300720c */ /* 0x020fce0003f65270 */
        /* <DEDUP_REMOVED lines=8> */
[----:B------:R0:W-:Y:S04]  /*2640*/  @!P4 STG.E desc[UR16][R6.64+0x10], R9 ;  /* 0x000010090600c986 */ /* 0x0001e8000c101910 */
[----:B------:R0:W-:Y:S04]  /*2650*/  @!P5 STG.E desc[UR16][R6.64+0x14], R9 ;  /* 0x000014090600d986 */ /* 0x0001e8000c101910 */
[----:B------:R0:W-:Y:S04]  /*2660*/  @!P6 STG.E desc[UR16][R6.64+0x18], R9 ;  /* 0x000018090600e986 */ /* 0x0001e8000c101910 */
[----:B------:R0:W-:Y:S02]  /*2670*/  @!P1 STG.E desc[UR16][R6.64+0x1c], R9 ;  /* 0x00001c0906009986 */ /* 0x0001e4000c101910 */
.L_x_30:
[----:B------:R-:W-:Y:S05]  /*2680*/  BRA.U !UP1, `(.L_x_29) ;  /* 0x0000000109847547 */ /* 0x000fea000b800000 */
[----:B------:R-:W-:Y:S02]  /*2690*/  UIADD3 UR5, UPT, UPT, UR20, -0x1, URZ ;  /* 0xffffffff14057890 */ /* 0x000fe4000fffe0ff */
[----:B------:R-:W-:Y:S02]  /*26a0*/  UISETP.NE.AND UP1, UPT, UR21, URZ, UPT ;  /* 0x000000ff1500728c */ /* 0x000fe4000bf25270 */
[----:B------:R-:W-:-:S09]  /*26b0*/  UISETP.GE.U32.AND UP0, UPT, UR5, 0x3, UPT ;  /* 0x000000030500788c */ /* 0x000fd2000bf06070 */
[----:B------:R-:W-:Y:S05]  /*26c0*/  BRA.U !UP0, `(.L_x_31) ;  /* 0x0000000108387547 */ /* 0x000fea000b800000 */
[----:B01----:R-:W-:-:S05]  /*26d0*/  IMAD.WIDE.U32 R6, R11, 0x4, R4 ;  /* 0x000000040b067825 */ /* 0x003fca00078e0004 */
[----:B------:R-:W2:Y:S04]  /*26e0*/  LDG.E R13, desc[UR16][R6.64] ;  /* 0x00000010060d7981 */ /* 0x000ea8000c1e1900 */
[----:B------:R-:W3:Y:S04]  /*26f0*/  LDG.E R15, desc[UR16][R6.64+0x4] ;  /* 0x00000410060f7981 */ /* 0x000ee8000c1e1900 */
[----:B------:R-:W4:Y:S04]  /*2700*/  LDG.E R17, desc[UR16][R6.64+0x8] ;  /* 0x0000081006117981 */ /* 0x000f28000c1e1900 */
[----:B------:R-:W5:Y:S01]  /*2710*/  LDG.E R19, desc[UR16][R6.64+0xc] ;  /* 0x00000c1006137981 */ /* 0x000f62000c1e1900 */
[----:B------:R-:W-:Y:S01]  /*2720*/  VIADD R11, R11, 0x4 ;  /* 0x000000040b0b7836 */ /* 0x000fe20000000000 */
[----:B--2---:R-:W-:-:S02]  /*2730*/  ISETP.NE.AND P1, PT, R13, R8, PT ;  /* 0x000000080d00720c */ /* 0x004fc40003f25270 */
[-C--:B---3--:R-:W-:Y:S02]  /*2740*/  ISETP.NE.AND P2, PT, R15, R8.reuse, PT ;  /* 0x000000080f00720c */ /* 0x088fe40003f45270 */
[-C--:B----4-:R-:W-:Y:S02]  /*2750*/  ISETP.NE.AND P3, PT, R17, R8.reuse, PT ;  /* 0x000000081100720c */ /* 0x090fe40003f65270 */
[----:B-----5:R-:W-:-:S07]  /*2760*/  ISETP.NE.AND P4, PT, R19, R8, PT ;  /* 0x000000081300720c */ /* 0x020fce0003f85270 */
[----:B------:R2:W-:Y:S04]  /*2770*/  @!P1 STG.E desc[UR16][R6.64], R9 ;  /* 0x0000000906009986 */ /* 0x0005e8000c101910 */
[----:B------:R2:W-:Y:S04]  /*2780*/  @!P2 STG.E desc[UR16][R6.64+0x4], R9 ;  /* 0x000004090600a986 */ /* 0x0005e8000c101910 */
[----:B------:R2:W-:Y:S04]  /*2790*/  @!P3 STG.E desc[UR16][R6.64+0x8], R9 ;  /* 0x000008090600b986 */ /* 0x0005e8000c101910 */
[----:B------:R2:W-:Y:S02]  /*27a0*/  @!P4 STG.E desc[UR16][R6.64+0xc], R9 ;  /* 0x00000c090600c986 */ /* 0x0005e4000c101910 */
.L_x_31:
[----:B------:R-:W-:Y:S05]  /*27b0*/  BRA.U !UP1, `(.L_x_29) ;  /* 0x0000000109387547 */ /* 0x000fea000b800000 */
[----:B------:R-:W-:-:S05]  /*27c0*/  IMAD.WIDE.U32 R4, R11, 0x4, R4 ;  /* 0x000000040b047825 */ /* 0x000fca00078e0004 */
[----:B012---:R-:W2:Y:S01]  /*27d0*/  LDG.E R7, desc[UR16][R4.64] ;  /* 0x0000001004077981 */ /* 0x007ea2000c1e1900 */
[----:B------:R-:W-:Y:S01]  /*27e0*/  UISETP.NE.AND UP0, UPT, UR21, 0x1, UPT ;  /* 0x000000011500788c */ /* 0x000fe2000bf05270 */
[----:B--2---:R-:W-:-:S13]  /*27f0*/  ISETP.NE.AND P1, PT, R7, R8, PT ;  /* 0x000000080700720c */ /* 0x004fda0003f25270 */
[----:B------:R3:W-:Y:S01]  /*2800*/  @!P1 STG.E desc[UR16][R4.64], R9 ;  /* 0x0000000904009986 */ /* 0x0007e2000c101910 */
[----:B------:R-:W-:Y:S05]  /*2810*/  BRA.U !UP0, `(.L_x_29) ;  /* 0x0000000108207547 */ /* 0x000fea000b800000 */
[----:B------:R-:W2:Y:S01]  /*2820*/  LDG.E R7, desc[UR16][R4.64+0x4] ;  /* 0x0000041004077981 */ /* 0x000ea2000c1e1900 */
[----:B------:R-:W-:Y:S01]  /*2830*/  UISETP.NE.AND UP0, UPT, UR21, 0x2, UPT ;  /* 0x000000021500788c */ /* 0x000fe2000bf05270 */
[----:B--2---:R-:W-:-:S13]  /*2840*/  ISETP.NE.AND P1, PT, R7, R8, PT ;  /* 0x000000080700720c */ /* 0x004fda0003f25270 */
[----:B------:R4:W-:Y:S01]  /*2850*/  @!P1 STG.E desc[UR16][R4.64+0x4], R9 ;  /* 0x0000040904009986 */ /* 0x0009e2000c101910 */
[----:B------:R-:W-:Y:S05]  /*2860*/  BRA.U !UP0, `(.L_x_29) ;  /* 0x00000001080c7547 */ /* 0x000fea000b800000 */
[----:B------:R-:W2:Y:S02]  /*2870*/  LDG.E R7, desc[UR16][R4.64+0x8] ;  /* 0x0000081004077981 */ /* 0x000ea4000c1e1900 */
[----:B--2---:R-:W-:-:S13]  /*2880*/  ISETP.NE.AND P1, PT, R7, R8, PT ;  /* 0x000000080700720c */ /* 0x004fda0003f25270 */
[----:B------:R0:W-:Y:S02]  /*2890*/  @!P1 STG.E desc[UR16][R4.64+0x8], R9 ;  /* 0x0000080904009986 */ /* 0x0001e4000c101910 */
.L_x_29:
[----:B0--34-:R-:W1:Y:S01]  /*28a0*/  LDC.64 R4, c[0x0][0x388] ;  /* 0x0000e200ff047b82 */ /* 0x019e620000000a00 */
[----:B------:R-:W3:Y:S04]  /*28b0*/  LDG.E R2, desc[UR16][R2.64+0x8] ;  /* 0x0000081002027981 */ /* 0x000ee8000c1e1900 */
[----:B-12---:R-:W3:Y:S01]  /*28c0*/  LDG.E R7, desc[UR16][R4.64] ;  /* 0x0000001004077981 */ /* 0x006ee2000c1e1900 */
[----:B------:R-:W-:Y:S01]  /*28d0*/  IMAD.MOV.U32 R12, RZ, RZ, 0x1 ;  /* 0x00000001ff0c7424 */ /* 0x000fe200078e00ff */
[----:B---3--:R-:W-:-:S05]  /*28e0*/  IADD3 R7, PT, PT, R2, R7, RZ ;  /* 0x0000000702077210 */ /* 0x008fca0007ffe0ff */
[----:B------:R0:W-:Y:S02]  /*28f0*/  STG.E desc[UR16][R4.64], R7 ;  /* 0x0000000704007986 */ /* 0x0001e4000c101910 */
.L_x_26:
[----:B------:R-:W-:Y:S05]  /*2900*/  @P0 BRA `(.L_x_32) ;  /* 0xfffffff400a80947 */ /* 0x000fea000383ffff */
[----:B------:R-:W-:-:S13]  /*2910*/  LOP3.LUT P0, RZ, R12, 0xff, RZ, 0xc0, !PT ;  /* 0x000000ff0cff7812 */ /* 0x000fda000780c0ff */
[----:B------:R-:W-:Y:S05]  /*2920*/  @!P0 EXIT ;  /* 0x000000000000894d */ /* 0x000fea0003800000 */
[----:B------:R-:W-:Y:S05]  /*2930*/  BRA `(.L_x_33) ;  /* 0xffffffdc007c7947 */ /* 0x000fea000383ffff */
.L_x_7:
[----:B------:R-:W-:Y:S02]  /*2940*/  ULOP3.LUT UR8, UR5, 0xf, URZ, 0xc0, !UPT ;  /* 0x0000000f05087892 */ /* 0x000fe4000f8ec0ff */
[----:B------:R-:W-:Y:S02]  /*2950*/  ULOP3.LUT UR4, UR5, 0x7, URZ, 0xc0, !UPT ;  /* 0x0000000705047892 */ /* 0x000fe4000f8ec0ff */
[----:B------:R-:W-:Y:S02]  /*2960*/  UIADD3 UR9, UPT, UPT, UR8, -0x1, URZ ;  /* 0xffffffff08097890 */ /* 0x000fe4000fffe0ff */
[----:B------:R-:W-:Y:S02]  /*2970*/  ULOP3.LUT UR7, UR5, 0x3, URZ, 0xc0, !UPT ;  /* 0x0000000305077892 */ /* 0x000fe4000f8ec0ff */
[----:B------:R-:W-:Y:S02]  /*2980*/  ULOP3.LUT UR10, UR5, 0x7ffffff8, URZ, 0xc0, !UPT ;  /* 0x7ffffff8050a7892 */ /* 0x000fe4000f8ec0ff */
[----:B------:R-:W-:-:S02]  /*2990*/  ULOP3.LUT UR5, UR5, 0x7ffffff0, URZ, 0xc0, !UPT ;  /* 0x7ffffff005057892 */ /* 0x000fc4000f8ec0ff */
[----:B------:R-:W-:Y:S02]  /*29a0*/  UIADD3 UR6, UPT, UPT, UR4, -0x1, URZ ;  /* 0xffffffff04067890 */ /* 0x000fe4000fffe0ff */
[----:B------:R-:W-:-:S11]  /*29b0*/  UISETP.GE.U32.AND UP0, UPT, UR9, 0x7, UPT ;  /* 0x000000070900788c */ /* 0x000fd6000bf06070 */
.L_x_46:
[----:B------:R-:W-:Y:S01]  /*29c0*/  UISETP.GE.U32.AND UP1, UPT, UR15, 0x7, UPT ;  /* 0x000000070f00788c */ /* 0x000fe2000bf26070 */
[----:B0-----:R-:W-:-:S08]  /*29d0*/  HFMA2 R7, -RZ, RZ, 0, 0 ;  /* 0x00000000ff077431 */ /* 0x001fd000000001ff */
[----:B------:R-:W-:Y:S05]  /*29e0*/  BRA.U !UP1, `(.L_x_34) ;  /* 0x00000001096c7547 */ /* 0x000fea000b800000 */
[----:B--2---:R-:W0:Y:S01]  /*29f0*/  LDC.64 R8, c[0x0][0x3a0] ;  /* 0x0000e800ff087b82 */ /* 0x004e220000000a00 */
[----:B------:R-:W-:-:S07]  /*2a00*/  IMAD.MOV.U32 R11, RZ, RZ, RZ ;  /* 0x000000ffff0b7224 */ /* 0x000fce00078e00ff */
[----:B------:R-:W1:Y:S02]  /*2a10*/  LDC.64 R6, c[0x0][0x398] ;  /* 0x0000e600ff067b82 */ /* 0x000e640000000a00 */
.L_x_35:
[----:B--2---:R-:W-:Y:S01]  /*2a20*/  MOV R13, 0xffffffff ;  /* 0xffffffff000d7802 */ /* 0x004fe20000000f00 */
[----:B-1----:R-:W-:-:S04]  /*2a30*/  IMAD.WIDE.U32 R2, R11, 0x4, R6 ;  /* 0x000000040b027825 */ /* 0x002fc800078e0006 */
[----:B------:R-:W-:Y:S01]  /*2a40*/  IMAD.MOV.U32 R15, RZ, RZ, 0x7fffffff ;  /* 0x7fffffffff0f7424 */ /* 0x000fe200078e00ff */
[----:B------:R2:W-:Y:S01]  /*2a50*/  STG.E desc[UR16][R2.64], R13 ;  /* 0x0000000d02007986 */ /* 0x0005e2000c101910 */
[C---:B0-----:R-:W-:Y:S01]  /*2a60*/  IMAD.WIDE.U32 R4, R11.reuse, 0x4, R8 ;  /* 0x000000040b047825 */ /* 0x041fe200078e0008 */
[----:B------:R-:W-:-:S04]  /*2a70*/  IADD3 R11, PT, PT, R11, 0x8, RZ ;  /* 0x000000080b0b7810 */ /* 0x000fc80007ffe0ff */
[----:B------:R2:W-:Y:S01]  /*2a80*/  STG.E desc[UR16][R4.64], R15 ;  /* 0x0000000f04007986 */ /* 0x0005e2000c101910 */
[----:B------:R-:W-:-:S03]  /*2a90*/  ISETP.NE.AND P0, PT, R11, UR10, PT ;  /* 0x0000000a0b007c0c */ /* 0x000fc6000bf05270 */
        /* <DEDUP_REMOVED lines=15> */
[----:B------:R-:W-:-:S07]  /*2b90*/  IMAD.U32 R7, RZ, RZ, UR10 ;  /* 0x0000000aff077e24 */ /* 0x000fce000f8e00ff */
.L_x_34:
[----:B------:R-:W-:-:S09]  /*2ba0*/  UISETP.NE.AND UP1, UPT, UR4, URZ, UPT ;  /* 0x000000ff0400728c */ /* 0x000fd2000bf25270 */
[----:B------:R-:W-:Y:S05]  /*2bb0*/  BRA.U !UP1, `(.L_x_36) ;  /* 0x0000000109ac7547 */ /* 0x000fea000b800000 */
[----:B------:R-:W-:Y:S02]  /*2bc0*/  UISETP.GE.U32.AND UP1, UPT, UR6, 0x3, UPT ;  /* 0x000000030600788c */ /* 0x000fe4000bf26070 */
[----:B------:R-:W-:-:S07]  /*2bd0*/  UISETP.NE.AND UP2, UPT, UR7, URZ, UPT ;  /* 0x000000ff0700728c */ /* 0x000fce000bf45270 */
[----:B------:R-:W-:Y:S05]  /*2be0*/  BRA.U !UP1, `(.L_x_37) ;  /* 0x00000001093c7547 */ /* 0x000fea000b800000 */
[----:B--2---:R-:W0:Y:S01]  /*2bf0*/  LDC.64 R2, c[0x0][0x398] ;  /* 0x0000e600ff027b82 */ /* 0x004e220000000a00 */
[----:B------:R-:W-:Y:S01]  /*2c00*/  MOV R9, 0xffffffff ;  /* 0xffffffff00097802 */ /* 0x000fe20000000f00 */
        /* <DEDUP_REMOVED lines=13> */
.L_x_37:
[----:B------:R-:W-:Y:S05]  /*2ce0*/  BRA.U !UP2, `(.L_x_36) ;  /* 0x000000010a607547 */ /* 0x000fea000b800000 */
[----:B------:R-:W1:Y:S01]  /*2cf0*/  LDCU UR9, c[0x0][0x3a8] ;  /* 0x00007500ff0977ac */ /* 0x000e620008000800 */
[----:B------:R-:W-:Y:S02]  /*2d00*/  UISETP.NE.AND UP2, UPT, UR7, 0x1, UPT ;  /* 0x000000010700788c */ /* 0x000fe4000bf45270 */
[----:B-1----:R-:W-:-:S07]  /*2d10*/  ULOP3.LUT UP1, URZ, UR9, 0x1, URZ, 0xc0, !UPT ;  /* 0x0000000109ff7892 */ /* 0x002fce000f82c0ff */
[----:B------:R-:W-:Y:S05]  /*2d20*/  BRA.U !UP2, `(.L_x_38) ;  /* 0x000000010a2c7547 */ /* 0x000fea000b800000 */
[----:B0-2---:R-:W0:Y:S01]  /*2d30*/  LDC.64 R2, c[0x0][0x398] ;  /* 0x0000e600ff027b82 */ /* 0x005e220000000a00 */
        /* <DEDUP_REMOVED lines=9> */
[----:B------:R3:W-:Y:S02]  /*2dd0*/  STG.E desc[UR16][R4.64+0x4], R11 ;  /* 0x0000040b04007986 */ /* 0x0007e4000c101910 */
.L_x_38:
[----:B------:R-:W-:Y:S05]  /*2de0*/  BRA.U !UP1, `(.L_x_36) ;  /* 0x0000000109207547 */ /* 0x000fea000b800000 */
[----:B0-23--:R-:W0:Y:S01]  /*2df0*/  LDC.64 R2, c[0x0][0x398] ;  /* 0x0000e600ff027b82 */ /* 0x00de220000000a00 */
[----:B------:R-:W-:-:S07]  /*2e00*/  MOV R9, 0xffffffff ;  /* 0xffffffff00097802 */ /* 0x000fce0000000f00 */
[----:B------:R-:W1:Y:S01]  /*2e10*/  LDC.64 R4, c[0x0][0x3a0] ;  /* 0x0000e800ff047b82 */ /* 0x000e620000000a00 */
[----:B0-----:R-:W-:-:S05]  /*2e20*/  IMAD.WIDE.U32 R2, R7, 0x4, R2 ;  /* 0x0000000407027825 */ /* 0x001fca00078e0002 */
[----:B------:R4:W-:Y:S01]  /*2e30*/  STG.E desc[UR16][R2.64], R9 ;  /* 0x0000000902007986 */ /* 0x0009e2000c101910 */
[----:B-1----:R-:W-:-:S04]  /*2e40*/  IMAD.WIDE.U32 R4, R7, 0x4, R4 ;  /* 0x0000000407047825 */ /* 0x002fc800078e0004 */
[----:B------:R-:W-:-:S05]  /*2e50*/  IMAD.MOV.U32 R7, RZ, RZ, 0x7fffffff ;  /* 0x7fffffffff077424 */ /* 0x000fca00078e00ff */
[----:B------:R4:W-:Y:S02]  /*2e60*/  STG.E desc[UR16][R4.64], R7 ;  /* 0x0000000704007986 */ /* 0x0009e4000c101910 */
.L_x_36:
[----:B------:R-:W-:Y:S01]  /*2e70*/  HFMA2 R0, -RZ, RZ, 0, 0 ;  /* 0x00000000ff007431 */ /* 0x000fe200000001ff */
[----:B------:R-:W-:-:S07]  /*2e80*/  PRMT R12, RZ, 0x7610, R12 ;  /* 0x00007610ff0c7816 */ /* 0x000fce000000000c */
.L_x_45:
[----:B0-234-:R-:W0:Y:S01]  /*2e90*/  LDC.64 R2, c[0x0][0x398] ;  /* 0x0000e600ff027b82 */ /* 0x01de220000000a00 */
[----:B------:R-:W1:Y:S01]  /*2ea0*/  LDCU UR9, c[0x0][0x3a8] ;  /* 0x00007500ff0977ac */ /* 0x000e620008000800 */
[----:B0-----:R-:W-:-:S05]  /*2eb0*/  IMAD.WIDE.U32 R2, R0, 0x4, R2 ;  /* 0x0000000400027825 */ /* 0x001fca00078e0002 */
[----:B------:R-:W2:Y:S01]  /*2ec0*/  LDG.E R5, desc[UR16][R2.64] ;  /* 0x0000001002057981 */ /* 0x000ea2000c1e1900 */
[----:B------:R-:W-:-:S04]  /*2ed0*/  IADD3 R0, PT, PT, R0, 0x1, RZ ;  /* 0x0000000100007810 */ /* 0x000fc80007ffe0ff */
        /* <DEDUP_REMOVED lines=15> */
[----:B------:R-:W-:-:S08]  /*2fd0*/  IMAD.MOV.U32 R11, RZ, RZ, RZ ;  /* 0x000000ffff0b7224 */ /* 0x000fd000078e00ff */
[----:B------:R-:W-:Y:S05]  /*2fe0*/  BRA.U !UP1, `(.L_x_40) ;  /* 0x0000000109dc7547 */ /* 0x000fea000b800000 */
[----:B------:R-:W0:Y:S01]  /*2ff0*/  LDC.64 R4, c[0x0][0x390] ;  /* 0x0000e400ff047b82 */ /* 0x000e220000000a00 */
[----:B------:R-:W-:-:S07]  /*3000*/  MOV R11, RZ ;  /* 0x000000ff000b7202 */ /* 0x000fce0000000f00 */
.L_x_41:
        /* <DEDUP_REMOVED lines=53> */
.L_x_40:
[----:B------:R-:W-:-:S09]  /*3360*/  UISETP.NE.AND UP1, UPT, UR8, URZ, UPT ;  /* 0x000000ff0800728c */ /* 0x000fd2000bf25270 */
[----:B------:R-:W-:Y:S05]  /*3370*/  BRA.U !UP1, `(.L_x_42) ;  /* 0x0000000109f47547 */ /* 0x000fea000b800000 */
[----:B------:R-:W-:Y:S01]  /*3380*/  UISETP.NE.AND UP1, UPT, UR4, URZ, UPT ;  /* 0x000000ff0400728c */ /* 0x000fe2000bf25270 */
[----:B------:R-:W-:Y:S10]  /*3390*/  BRA.U !UP0, `(.L_x_43) ;  /* 0x0000000108687547 */ /* 0x000ff4000b800000 */
        /* <DEDUP_REMOVED lines=26> */
.L_x_43:
[----:B------:R-:W-:Y:S05]  /*3540*/  BRA.U !UP1, `(.L_x_42) ;  /* 0x0000000109807547 */ /* 0x000fea000b800000 */
[----:B------:R-:W-:Y:S02]  /*3550*/  UISETP.GE.U32.AND UP1, UPT, UR6, 0x3, UPT ;  /* 0x000000030600788c */ /* 0x000fe4000bf26070 */
[----:B------:R-:W-:-:S07]  /*3560*/  UISETP.NE.AND UP2, UPT, UR7, URZ, UPT ;  /* 0x000000ff0700728c */ /* 0x000fce000bf45270 */
[----:B------:R-:W-:Y:S05]  /*3570*/  BRA.U !UP1, `(.L_x_44) ;  /* 0x0000000109387547 */ /* 0x000fea000b800000 */
[----:B01----:R-:W-:-:S05]  /*3580*/  IMAD.WIDE.U32 R6, R11, 0x4, R4 ;  /* 0x000000040b067825 */ /* 0x003fca00078e0004 */
[----:B------:R-:W2:Y:S04]  /*3590*/  LDG.E R13, desc[UR16][R6.64] ;  /* 0x00000010060d7981 */ /* 0x000ea8000c1e1900 */
[----:B------:R-:W3:Y:S04]  /*35a0*/  LDG.E R15, desc[UR16][R6.64+0x4] ;  /* 0x00000410060f7981 */ /* 0x000ee8000c1e1900 */
[----:B------:R-:W4:Y:S04]  /*35b0*/  LDG.E R17, desc[UR16][R6.64+0x8] ;  /* 0x0000081006117981 */ /* 0x000f28000c1e1900 */
[----:B------:R-:W5:Y:S01]  /*35c0*/  LDG.E R19, desc[UR16][R6.64+0xc] ;  /* 0x00000c1006137981 */ /* 0x000f62000c1e1900 */
[----:B------:R-:W-:-:S02]  /*35d0*/  IADD3 R11, PT, PT, R11, 0x4, RZ ;  /* 0x000000040b0b7810 */ /* 0x000fc40007ffe0ff */
[-C--:B--2---:R-:W-:Y:S02]  /*35e0*/  ISETP.NE.AND P1, PT, R13, R8.reuse, PT ;  /* 0x000000080d00720c */ /* 0x084fe40003f25270 */
[-C--:B---3--:R-:W-:Y:S02]  /*35f0*/  ISETP.NE.AND P2, PT, R15, R8.reuse, PT ;  /* 0x000000080f00720c */ /* 0x088fe40003f45270 */
[-C--:B----4-:R-:W-:Y:S02]  /*3600*/  ISETP.NE.AND P3, PT, R17, R8.reuse, PT ;  /* 0x000000081100720c */ /* 0x090fe40003f65270 */
[----:B-----5:R-:W-:-:S07]  /*3610*/  ISETP.NE.AND P4, PT, R19, R8, PT ;  /* 0x000000081300720c */ /* 0x020fce0003f85270 */
[----:B------:R2:W-:Y:S04]  /*3620*/  @!P1 STG.E desc[UR16][R6.64], R9 ;  /* 0x0000000906009986 */ /* 0x0005e8000c101910 */
[----:B------:R2:W-:Y:S04]  /*3630*/  @!P2 STG.E desc[UR16][R6.64+0x4], R9 ;  /* 0x000004090600a986 */ /* 0x0005e8000c101910 */
[----:B------:R2:W-:Y:S04]  /*3640*/  @!P3 STG.E desc[UR16][R6.64+0x8], R9 ;  /* 0x000008090600b986 */ /* 0x0005e8000c101910 */
[----:B------:R2:W-:Y:S02]  /*3650*/  @!P4 STG.E desc[UR16][R6.64+0xc], R9 ;  /* 0x00000c090600c986 */ /* 0x0005e4000c101910 */
.L_x_44:
        /* <DEDUP_REMOVED lines=15> */
.L_x_42:
[----:B0--34-:R-:W1:Y:S01]  /*3750*/  LDC.64 R4, c[0x0][0x388] ;  /* 0x0000e200ff047b82 */ /* 0x019e620000000a00 */
[----:B------:R-:W3:Y:S04]  /*3760*/  LDG.E R2, desc[UR16][R2.64+0x8] ;  /* 0x0000081002027981 */ /* 0x000ee8000c1e1900 */
[----:B-12---:R-:W3:Y:S01]  /*3770*/  LDG.E R7, desc[UR16][R4.64] ;  /* 0x0000001004077981 */ /* 0x006ee2000c1e1900 */
[----:B------:R-:W-:Y:S02]  /*3780*/  HFMA2 R12, -RZ, RZ, 0, 5.9604644775390625e-08 ;  /* 0x00000001ff0c7431 */ /* 0x000fe400000001ff */
[----:B---3--:R-:W-:-:S05]  /*3790*/  IMAD.IADD R7, R2, 0x1, R7 ;  /* 0x0000000102077824 */ /* 0x008fca00078e0207 */
[----:B------:R0:W-:Y:S02]  /*37a0*/  STG.E desc[UR16][R4.64], R7 ;  /* 0x0000000704007986 */ /* 0x0001e4000c101910 */
.L_x_39:
[----:B------:R-:W-:Y:S05]  /*37b0*/  @P0 BRA `(.L_x_45) ;  /* 0xfffffff400b40947 */ /* 0x000fea000383ffff */
[----:B------:R-:W-:-:S13]  /*37c0*/  LOP3.LUT P0, RZ, R12, 0xff, RZ, 0xc0, !PT ;  /* 0x000000ff0cff7812 */ /* 0x000fda000780c0ff */
[----:B------:R-:W-:Y:S05]  /*37d0*/  @!P0 EXIT ;  /* 0x000000000000894d */ /* 0x000fea0003800000 */
[----:B------:R-:W-:Y:S05]  /*37e0*/  BRA `(.L_x_46) ;  /* 0xfffffff000747947 */ /* 0x000fea000383ffff */
.L_x_0:
[----:B------:R-:W0:Y:S02]  /*37f0*/  LDC R6, c[0x0][0x3ac] ;  /* 0x0000eb00ff067b82 */ /* 0x000e240000000800 */
[----:B0-----:R-:W-:-:S13]  /*3800*/  ISETP.GE.AND P0, PT, R6, 0x1, PT ;  /* 0x000000010600780c */ /* 0x001fda0003f06270 */
[----:B------:R-:W-:Y:S05]  /*3810*/  @!P0 EXIT ;  /* 0x000000000000894d */ /* 0x000fea0003800000 */
[C---:B------:R-:W-:Y:S02]  /*3820*/  ISETP.GE.U32.AND P0, PT, R6.reuse, 0x4, PT ;  /* 0x000000040600780c */ /* 0x040fe40003f06070 */
[----:B------:R-:W-:Y:S02]  /*3830*/  LOP3.LUT R8, R6, 0x3, RZ, 0xc0, !PT ;  /* 0x0000000306087812 */ /* 0x000fe400078ec0ff */
[----:B------:R-:W-:-:S09]  /*3840*/  MOV R0, RZ ;  /* 0x000000ff00007202 */ /* 0x000fd20000000f00 */
[----:B------:R-:W-:Y:S05]  /*3850*/  @!P0 BRA `(.L_x_47) ;  /* 0x0000000c004c8947 */ /* 0x000fea0003800000 */
[----:B------:R-:W0:Y:S08]  /*3860*/  LDC.64 R14, c[0x0][0x380] ;  /* 0x0000e000ff0e7b82 */ /* 0x000e300000000a00 */
[----:B------:R-:W1:Y:S08]  /*3870*/  LDC.64 R2, c[0x0][0x380] ;  /* 0x0000e000ff027b82 */ /* 0x000e700000000a00 */
[----:B------:R-:W2:Y:S01]  /*3880*/  LDC.64 R4, c[0x0][0x390] ;  /* 0x0000e400ff047b82 */ /* 0x000ea20000000a00 */
        /* <DEDUP_REMOVED lines=24> */
.L_x_48:
        /* <DEDUP_REMOVED lines=26> */
.L_x_49:
        /* <DEDUP_REMOVED lines=15> */
[----:B------:R-:W-:Y:S01]  /*3ca0*/  @!P0 MOV R21, 0x2 ;  /* 0x0000000200158802 */ /* 0x000fe20000000f00 */
[----:B------:R1:W-:Y:S01]  /*3cb0*/  @!P0 STG.E desc[UR16][R10.64], R7 ;  /* 0x000000070a008986 */ /* 0x0003e2000c101910 */
[----:B0-----:R-:W-:-:S05]  /*3cc0*/  @!P0 IMAD.WIDE R12, R9, 0x4, R12 ;  /* 0x00000004090c8825 */ /* 0x001fca00078e020c */
[----:B------:R1:W-:Y:S04]  /*3cd0*/  @!P0 STG.E desc[UR16][R12.64], R21 ;  /* 0x000000150c008986 */ /* 0x0003e8000c101910 */
[----:B------:R-:W2:Y:S02]  /*3ce0*/  LDG.E R0, desc[UR16][R14.64] ;  /* 0x000000100e007981 */ /* 0x000ea4000c1e1900 */
[----:B--2---:R-:W-:-:S13]  /*3cf0*/  ISETP.GE.AND P0, PT, R7, R0, PT ;  /* 0x000000000700720c */ /* 0x004fda0003f06270 */
[----:B------:R-:W0:Y:S01]  /*3d00*/  @!P0 LDC.64 R16, c[0x0][0x398] ;  /* 0x0000e600ff108b82 */ /* 0x000e220000000a00 */
[----:B------:R-:W-:Y:S01]  /*3d10*/  @!P0 IMAD.MOV.U32 R9, RZ, RZ, 0x2 ;  /* 0x00000002ff098424 */ /* 0x000fe200078e00ff */
[----:B------:R1:W-:Y:S01]  /*3d20*/  @!P0 STG.E desc[UR16][R14.64], R7 ;  /* 0x000000070e008986 */ /* 0x0003e2000c101910 */
[----:B0-----:R-:W-:-:S05]  /*3d30*/  @!P0 IMAD.WIDE R16, R19, 0x4, R16 ;  /* 0x0000000413108825 */ /* 0x001fca00078e0210 */
[----:B------:R1:W-:Y:S02]  /*3d40*/  @!P0 STG.E desc[UR16][R16.64], R9 ;  /* 0x0000000910008986 */ /* 0x0003e4000c101910 */
.L_x_50:
[----:B-1----:R-:W2:Y:S04]  /*3d50*/  LDG.E R11, desc[UR16][R2.64+0x24] ;  /* 0x00002410020b7981 */ /* 0x002ea8000c1e1900 */
[----:B------:R-:W3:Y:S01]  /*3d60*/  LDG.E R7, desc[UR16][R2.64+0x28] ;  /* 0x0000281002077981 */ /* 0x000ee2000c1e1900 */
[----:B--2---:R-:W-:-:S04]  /*3d70*/  IMAD.WIDE R10, R11, 0x4, R4 ;  /* 0x000000040b0a7825 */ /* 0x004fc800078e0204 */
[----:B---3--:R-:W-:Y:S01]  /*3d80*/  IMAD.WIDE R4, R7, 0x4, R4 ;  /* 0x0000000407047825 */ /* 0x008fe200078e0204 */
[----:B------:R-:W2:Y:S04]  /*3d90*/  LDG.E R13, desc[UR16][R10.64] ;  /* 0x000000100a0d7981 */ /* 0x000ea8000c1e1900 */
[----:B------:R-:W2:Y:S01]  /*3da0*/  LDG.E R15, desc[UR16][R4.64] ;  /* 0x00000010040f7981 */ /* 0x000ea2000c1e1900 */
[----:B------:R-:W-:-:S04]  /*3db0*/  LOP3.LUT R0, R6, 0x7ffffffc, RZ, 0xc0, !PT ;  /* 0x7ffffffc06007812 */ /* 0x000fc800078ec0ff */
[----:B------:R-:W-:Y:S02]  /*3dc0*/  ISETP.NE.AND P1, PT, R0, 0x4, PT ;  /* 0x000000040000780c */ /* 0x000fe40003f25270 */
        /* <DEDUP_REMOVED lines=20> */
.L_x_51:
[----:B------:R-:W-:Y:S05]  /*3f10*/  @!P1 BRA `(.L_x_47) ;  /* 0x00000004009c9947 */ /* 0x000fea0003800000 */
[----:B-1----:R-:W0:Y:S01]  /*3f20*/  LDC.64 R2, c[0x0][0x3a0] ;  /* 0x0000e800ff027b82 */ /* 0x002e220000000a00 */
[----:B------:R-:W-:-:S07]  /*3f30*/  IMAD.MOV.U32 R9, RZ, RZ, 0x4 ;  /* 0x00000004ff097424 */ /* 0x000fce00078e00ff */
[----:B------:R-:W1:Y:S08]  /*3f40*/  LDC.64 R4, c[0x0][0x390] ;  /* 0x0000e400ff047b82 */ /* 0x000e700000000a00 */
[----:B------:R-:W2:Y:S02]  /*3f50*/  LDC.64 R6, c[0x0][0x380] ;  /* 0x0000e000ff067b82 */ /* 0x000ea40000000a00 */
.L_x_56:
[----:B-12---:R-:W-:-:S05]  /*3f60*/  IMAD.WIDE.U32 R10, R9, 0xc, R6 ;  /* 0x0000000c090a7825 */ /* 0x006fca00078e0006 */
[----:B------:R-:W1:Y:S04]  /*3f70*/  LDG.E R13, desc[UR16][R10.64] ;  /* 0x000000100a0d7981 */ /* 0x000e68000c1e1900 */
[----:B------:R-:W2:Y:S01]  /*3f80*/  LDG.E R15, desc[UR16][R10.64+0x4] ;  /* 0x000004100a0f7981 */ /* 0x000ea2000c1e1900 */
[----:B-1----:R-:W-:-:S04]  /*3f90*/  IMAD.WIDE R12, R13, 0x4, R4 ;  /* 0x000000040d0c7825 */ /* 0x002fc800078e0204 */
[----:B--2---:R-:W-:Y:S01]  /*3fa0*/  IMAD.WIDE R14, R15, 0x4, R4 ;  /* 0x000000040f0e7825 */ /* 0x004fe200078e0204 */
[----:B------:R-:W2:Y:S04]  /*3fb0*/  LDG.E R17, desc[UR16][R12.64] ;  /* 0x000000100c117981 */ /* 0x000ea8000c1e1900 */
[----:B------:R-:W2:Y:S02]  /*3fc0*/  LDG.E R23, desc[UR16][R14.64] ;  /* 0x000000100e177981 */ /* 0x000ea4000c1e1900 */
[----:B--2---:R-:W-:-:S13]  /*3fd0*/  ISETP.NE.AND P0, PT, R17, R23, PT ;  /* 0x000000171100720c */ /* 0x004fda0003f05270 */
[----:B------:R-:W-:Y:S05]  /*3fe0*/  @!P0 BRA `(.L_x_52) ;  /* 0x00000000003c8947 */ /* 0x000fea0003800000 */
[--C-:B0-----:R-:W-:Y:S01]  /*3ff0*/  IMAD.WIDE R12, R17, 0x4, R2.reuse ;  /* 0x00000004110c7825 */ /* 0x101fe200078e0202 */
[----:B------:R-:W2:Y:S04]  /*4000*/  LDG.E R21, desc[UR16][R10.64+0x8] ;  /* 0x000008100a157981 */ /* 0x000ea8000c1e1900 */
[----:B------:R-:W2:Y:S02]  /*4010*/  LDG.E R14, desc[UR16][R12.64] ;  /* 0x000000100c0e7981 */ /* 0x000ea4000c1e1900 */
[----:B--2---:R-:W-:Y:S01]  /*4020*/  ISETP.GE.AND P0, PT, R21, R14, PT ;  /* 0x0000000e1500720c */ /* 0x004fe20003f06270 */
[----:B------:R-:W-:-:S12]  /*4030*/  IMAD.WIDE R14, R23, 0x4, R2 ;  /* 0x00000004170e7825 */ /* 0x000fd800078e0202 */
        /* <DEDUP_REMOVED lines=10> */
.L_x_52:
        /* <DEDUP_REMOVED lines=8> */
[----:B0-----:R-:W-:Y:S01]  /*4160*/  IMAD.WIDE R14, R13, 0x4, R2 ;  /* 0x000000040d0e7825 */ /* 0x001fe200078e0202 */
[----:B------:R-:W2:Y:S04]  /*4170*/  LDG.E R23, desc[UR16][R10.64+0x14] ;  /* 0x000014100a177981 */ /* 0x000ea8000c1e1900 */
[----:B------:R-:W2:Y:S01]  /*4180*/  LDG.E R12, desc[UR16][R14.64] ;  /* 0x000000100e0c7981 */ /* 0x000ea2000c1e1900 */
[----:B------:R-:W-:Y:S02]  /*4190*/  IADD3 R21, PT, PT, R9, 0x1, RZ ;  /* 0x0000000109157810 */ /* 0x000fe40007ffe0ff */
        /* <DEDUP_REMOVED lines=12> */
.L_x_53:
        /* <DEDUP_REMOVED lines=24> */
.L_x_54:
        /* <DEDUP_REMOVED lines=8> */
[--C-:B0-----:R-:W-:Y:S01]  /*4460*/  IMAD.WIDE R12, R23, 0x4, R2.reuse ;  /* 0x00000004170c7825 */ /* 0x101fe200078e0202 */
[----:B------:R-:W2:Y:S04]  /*4470*/  LDG.E R21, desc[UR16][R10.64+0x2c] ;  /* 0x00002c100a157981 */ /* 0x000ea8000c1e1900 */
[----:B------:R-:W2:Y:S01]  /*4480*/  LDG.E R14, desc[UR16][R12.64] ;  /* 0x000000100c0e7981 */ /* 0x000ea2000c1e1900 */
[----:B------:R-:W-:Y:S01]  /*4490*/  VIADD R19, R9, 0x3 ;  /* 0x0000000309137836 */ /* 0x000fe20000000000 */
        /* <DEDUP_REMOVED lines=12> */
.L_x_55:
[----:B------:R-:W-:-:S04]  /*4560*/  IADD3 R9, PT, PT, R9, 0x4, RZ ;  /* 0x0000000409097810 */ /* 0x000fc80007ffe0ff */
[----:B------:R-:W-:-:S13]  /*4570*/  ISETP.NE.AND P0, PT, R9, R0, PT ;  /* 0x000000000900720c */ /* 0x000fda0003f05270 */
[----:B------:R-:W-:Y:S05]  /*4580*/  @P0 BRA `(.L_x_56) ;  /* 0xfffffff800740947 */ /* 0x000fea000383ffff */
.L_x_47:
[----:B------:R-:W-:-:S13]  /*4590*/  ISETP.NE.AND P0, PT, R8, RZ, PT ;  /* 0x000000ff0800720c */ /* 0x000fda0003f05270 */
[----:B------:R-:W-:Y:S05]  /*45a0*/  @!P0 EXIT ;  /* 0x000000000000894d */ /* 0x000fea0003800000 */
[----:B01----:R-:W0:Y:S01]  /*45b0*/  LDC.64 R2, c[0x0][0x3a0] ;  /* 0x0000e800ff027b82 */ /* 0x003e220000000a00 */
[----:B------:R-:W-:-:S07]  /*45c0*/  UMOV UR4, URZ ;  /* 0x000000ff00047c82 */ /* 0x000fce0008000000 */
[----:B------:R-:W1:Y:S08]  /*45d0*/  LDC.64 R4, c[0x0][0x390] ;  /* 0x0000e400ff047b82 */ /* 0x000e700000000a00 */
[----:B------:R-:W2:Y:S02]  /*45e0*/  LDC.64 R6, c[0x0][0x380] ;  /* 0x0000e000ff067b82 */ /* 0x000ea40000000a00 */
.L_x_58:
[----:B--2---:R-:W-:-:S05]  /*45f0*/  IMAD.WIDE.U32 R10, R0, 0xc, R6 ;  /* 0x0000000c000a7825 */ /* 0x004fca00078e0006 */
[----:B------:R-:W1:Y:S04]  /*4600*/  LDG.E R13, desc[UR16][R10.64] ;  /* 0x000000100a0d7981 */ /* 0x000e68000c1e1900 */
[----:B------:R-:W2:Y:S01]  /*4610*/  LDG.E R15, desc[UR16][R10.64+0x4] ;  /* 0x000004100a0f7981 */ /* 0x000ea2000c1e1900 */
[----:B-1----:R-:W-:-:S04]  /*4620*/  IMAD.WIDE R12, R13, 0x4, R4 ;  /* 0x000000040d0c7825 */ /* 0x002fc800078e0204 */
[----:B--2---:R-:W-:Y:S01]  /*4630*/  IMAD.WIDE R14, R15, 0x4, R4 ;  /* 0x000000040f0e7825 */ /* 0x004fe200078e0204 */
[----:B------:R-:W2:Y:S04]  /*4640*/  LDG.E R17, desc[UR16][R12.64] ;  /* 0x000000100c117981 */ /* 0x000ea8000c1e1900 */
[----:B------:R-:W2:Y:S01]  /*4650*/  LDG.E R21, desc[UR16][R14.64] ;  /* 0x000000100e157981 */ /* 0x000ea2000c1e1900 */
[----:B------:R-:W-:-:S06]  /*4660*/  UIADD3 UR4, UPT, UPT, UR4, 0x1, URZ ;  /* 0x0000000104047890 */ /* 0x000fcc000fffe0ff */
[----:B------:R-:W-:Y:S02]  /*4670*/  ISETP.NE.AND P1, PT, R8, UR4, PT ;  /* 0x0000000408007c0c */ /* 0x000fe4000bf25270 */
[----:B--2---:R-:W-:-:S13]  /*4680*/  ISETP.NE.AND P0, PT, R17, R21, PT ;  /* 0x000000151100720c */ /* 0x004fda0003f05270 */
[----:B------:R-:W-:Y:S05]  /*4690*/  @!P0 BRA `(.L_x_57) ;  /* 0x00000000003c8947 */ /* 0x000fea0003800000 */
[----:B0-----:R-:W-:Y:S01]  /*46a0*/  IMAD.WIDE R14, R17, 0x4, R2 ;  /* 0x00000004110e7825 */ /* 0x001fe200078e0202 */
[----:B------:R-:W2:Y:S04]  /*46b0*/  LDG.E R20, desc[UR16][R10.64+0x8] ;  /* 0x000008100a147981 */ /* 0x000ea8000c1e1900 */
[----:B------:R-:W2:Y:S02]  /*46c0*/  LDG.E R9, desc[UR16][R14.64] ;  /* 0x000000100e097981 */ /* 0x000ea4000c1e1900 */
        /* <DEDUP_REMOVED lines=12> */
.L_x_57:
[----:B------:R-:W-:Y:S05]  /*4790*/  @!P1 EXIT ;  /* 0x000000000000994d */ /* 0x000fea0003800000 */
[----:B-1----:R-:W-:Y:S01]  /*47a0*/  IADD3 R0, PT, PT, R0, 0x1, RZ ;  /* 0x0000000100007810 */ /* 0x002fe20007ffe0ff */
[----:B------:R-:W-:Y:S06]  /*47b0*/  BRA `(.L_x_58) ;  /* 0xfffffffc008c7947 */ /* 0x000fec000383ffff */
.L_x_59:
[----:B------:R-:W-:-:S00]  /*47c0*/  BRA `(.L_x_59) ;  /* 0xfffffffc00fc7947 */ /* 0x000fc0000383ffff */
[----:B------:R-:W-:-:S00]  /*47d0*/  NOP ;  /* 0x0000000000007918 */ /* 0x000fc00000000000 */
        /* <DEDUP_REMOVED lines=10> */
.L_x_60:


//--------------------- .nv.shared.reserved.0     --------------------------
	.section	.nv.shared.reserved.0,"aw",@nobits
	.weak		__nv_reservedSMEM_offset_0_alias
	.size		__nv_reservedSMEM_offset_0_alias, 0, 64
	.other		__nv_reservedSMEM_offset_0_alias,@"STO_CUDA_RESERVED_SHARED STV_DEFAULT"
__nv_reservedSMEM_offset_0_alias:
	.zero		0
	.zero		64


//--------------------- .nv.constant0._Z10computeMSTP8CudaEdgePiS1_S1_S1_ii --------------------------
	.section	.nv.constant0._Z10computeMSTP8CudaEdgePiS1_S1_S1_ii,"a",@progbits
	.sectionflags	@""
	.align	4
.nv.constant0._Z10computeMSTP8CudaEdgePiS1_S1_S1_ii:
	.zero		944


//--------------------- SYMBOLS --------------------------

	.type		.nv.reservedSmem.offset0,@object
	.size		.nv.reservedSmem.offset0,0x4
